//
// Generated by NVIDIA NVVM Compiler
//
// Compiler Build ID: CL-36424714
// Cuda compilation tools, release 13.0, V13.0.88
// Based on NVVM 20.0.0
//

.version 9.0
.target sm_100
.address_size 64

	// .globl	_Z7computePKiPfii

.visible .entry _Z7computePKiPfii(
	.param .u64 .ptr .align 1 _Z7computePKiPfii_param_0,
	.param .u64 .ptr .align 1 _Z7computePKiPfii_param_1,
	.param .u32 _Z7computePKiPfii_param_2,
	.param .u32 _Z7computePKiPfii_param_3
)
{
	.reg .b32 	%r<42>;
	.reg .b32 	%f<66>;
	.reg .b64 	%rd<41>;

	ld.param.u64 	%rd1, [_Z7computePKiPfii_param_0];
	ld.param.u64 	%rd2, [_Z7computePKiPfii_param_1];
	ld.param.u32 	%r1, [_Z7computePKiPfii_param_3];
	mov.u32 	%r2, %ctaid.x;
	mov.u32 	%r3, %tid.x;
	shl.b32 	%r4, %r2, 4;
	add.s32 	%r5, %r4, %r3;
	mov.u32 	%r6, %tid.y;
	cvta.to.global.u64 	%rd3, %rd1;
	mul.lo.s32 	%r7, %r6, %r1;
	shl.b32 	%r8, %r7, 5;
	add.s32 	%r9, %r8, %r5;
	mul.wide.s32 	%rd4, %r9, 4;
	add.s64 	%rd5, %rd3, %rd4;
	ld.global.u32 	%r10, [%rd5];
	cvt.rn.f32.s32 	%f1, %r10;
	mul.wide.s32 	%rd6, %r1, 4;
	add.s64 	%rd7, %rd5, %rd6;
	ld.global.u32 	%r11, [%rd7];
	cvt.rn.f32.s32 	%f2, %r11;
	add.f32 	%f3, %f1, %f2;
	add.s64 	%rd8, %rd7, %rd6;
	ld.global.u32 	%r12, [%rd8];
	cvt.rn.f32.s32 	%f4, %r12;
	add.f32 	%f5, %f3, %f4;
	add.s64 	%rd9, %rd8, %rd6;
	ld.global.u32 	%r13, [%rd9];
	cvt.rn.f32.s32 	%f6, %r13;
	add.f32 	%f7, %f5, %f6;
	add.s64 	%rd10, %rd9, %rd6;
	ld.global.u32 	%r14, [%rd10];
	cvt.rn.f32.s32 	%f8, %r14;
	add.f32 	%f9, %f7, %f8;
	add.s64 	%rd11, %rd10, %rd6;
	ld.global.u32 	%r15, [%rd11];
	cvt.rn.f32.s32 	%f10, %r15;
	add.f32 	%f11, %f9, %f10;
	add.s64 	%rd12, %rd11, %rd6;
	ld.global.u32 	%r16, [%rd12];
	cvt.rn.f32.s32 	%f12, %r16;
	add.f32 	%f13, %f11, %f12;
	add.s64 	%rd13, %rd12, %rd6;
	ld.global.u32 	%r17, [%rd13];
	cvt.rn.f32.s32 	%f14, %r17;
	add.f32 	%f15, %f13, %f14;
	add.s64 	%rd14, %rd13, %rd6;
	ld.global.u32 	%r18, [%rd14];
	cvt.rn.f32.s32 	%f16, %r18;
	add.f32 	%f17, %f15, %f16;
	add.s64 	%rd15, %rd14, %rd6;
	ld.global.u32 	%r19, [%rd15];
	cvt.rn.f32.s32 	%f18, %r19;
	add.f32 	%f19, %f17, %f18;
	add.s64 	%rd16, %rd15, %rd6;
	ld.global.u32 	%r20, [%rd16];
	cvt.rn.f32.s32 	%f20, %r20;
	add.f32 	%f21, %f19, %f20;
	add.s64 	%rd17, %rd16, %rd6;
	ld.global.u32 	%r21, [%rd17];
	cvt.rn.f32.s32 	%f22, %r21;
	add.f32 	%f23, %f21, %f22;
	add.s64 	%rd18, %rd17, %rd6;
	ld.global.u32 	%r22, [%rd18];
	cvt.rn.f32.s32 	%f24, %r22;
	add.f32 	%f25, %f23, %f24;
	add.s64 	%rd19, %rd18, %rd6;
	ld.global.u32 	%r23, [%rd19];
	cvt.rn.f32.s32 	%f26, %r23;
	add.f32 	%f27, %f25, %f26;
	add.s64 	%rd20, %rd19, %rd6;
	ld.global.u32 	%r24, [%rd20];
	cvt.rn.f32.s32 	%f28, %r24;
	add.f32 	%f29, %f27, %f28;
	add.s64 	%rd21, %rd20, %rd6;
	ld.global.u32 	%r25, [%rd21];
	cvt.rn.f32.s32 	%f30, %r25;
	add.f32 	%f31, %f29, %f30;
	add.s64 	%rd22, %rd21, %rd6;
	ld.global.u32 	%r26, [%rd22];
	cvt.rn.f32.s32 	%f32, %r26;
	add.f32 	%f33, %f31, %f32;
	add.s64 	%rd23, %rd22, %rd6;
	ld.global.u32 	%r27, [%rd23];
	cvt.rn.f32.s32 	%f34, %r27;
	add.f32 	%f35, %f33, %f34;
	add.s64 	%rd24, %rd23, %rd6;
	ld.global.u32 	%r28, [%rd24];
	cvt.rn.f32.s32 	%f36, %r28;
	add.f32 	%f37, %f35, %f36;
	add.s64 	%rd25, %rd24, %rd6;
	ld.global.u32 	%r29, [%rd25];
	cvt.rn.f32.s32 	%f38, %r29;
	add.f32 	%f39, %f37, %f38;
	add.s64 	%rd26, %rd25, %rd6;
	ld.global.u32 	%r30, [%rd26];
	cvt.rn.f32.s32 	%f40, %r30;
	add.f32 	%f41, %f39, %f40;
	add.s64 	%rd27, %rd26, %rd6;
	ld.global.u32 	%r31, [%rd27];
	cvt.rn.f32.s32 	%f42, %r31;
	add.f32 	%f43, %f41, %f42;
	add.s64 	%rd28, %rd27, %rd6;
	ld.global.u32 	%r32, [%rd28];
	cvt.rn.f32.s32 	%f44, %r32;
	add.f32 	%f45, %f43, %f44;
	add.s64 	%rd29, %rd28, %rd6;
	ld.global.u32 	%r33, [%rd29];
	cvt.rn.f32.s32 	%f46, %r33;
	add.f32 	%f47, %f45, %f46;
	add.s64 	%rd30, %rd29, %rd6;
	ld.global.u32 	%r34, [%rd30];
	cvt.rn.f32.s32 	%f48, %r34;
	add.f32 	%f49, %f47, %f48;
	add.s64 	%rd31, %rd30, %rd6;
	ld.global.u32 	%r35, [%rd31];
	cvt.rn.f32.s32 	%f50, %r35;
	add.f32 	%f51, %f49, %f50;
	add.s64 	%rd32, %rd31, %rd6;
	ld.global.u32 	%r36, [%rd32];
	cvt.rn.f32.s32 	%f52, %r36;
	add.f32 	%f53, %f51, %f52;
	add.s64 	%rd33, %rd32, %rd6;
	ld.global.u32 	%r37, [%rd33];
	cvt.rn.f32.s32 	%f54, %r37;
	add.f32 	%f55, %f53, %f54;
	add.s64 	%rd34, %rd33, %rd6;
	ld.global.u32 	%r38, [%rd34];
	cvt.rn.f32.s32 	%f56, %r38;
	add.f32 	%f57, %f55, %f56;
	add.s64 	%rd35, %rd34, %rd6;
	ld.global.u32 	%r39, [%rd35];
	cvt.rn.f32.s32 	%f58, %r39;
	add.f32 	%f59, %f57, %f58;
	add.s64 	%rd36, %rd35, %rd6;
	ld.global.u32 	%r40, [%rd36];
	cvt.rn.f32.s32 	%f60, %r40;
	add.f32 	%f61, %f59, %f60;
	add.s64 	%rd37, %rd36, %rd6;
	ld.global.u32 	%r41, [%rd37];
	cvt.rn.f32.s32 	%f62, %r41;
	add.f32 	%f63, %f61, %f62;
	cvta.to.global.u64 	%rd38, %rd2;
	mul.f32 	%f64, %f63, 0f3A000000;
	mul.wide.u32 	%rd39, %r5, 4;
	add.s64 	%rd40, %rd38, %rd39;
	atom.global.add.f32 	%f65, [%rd40], %f64;
	ret;

}
	// .globl	_Z8compute1PKiPfii
.visible .entry _Z8compute1PKiPfii(
	.param .u64 .ptr .align 1 _Z8compute1PKiPfii_param_0,
	.param .u64 .ptr .align 1 _Z8compute1PKiPfii_param_1,
	.param .u32 _Z8compute1PKiPfii_param_2,
	.param .u32 _Z8compute1PKiPfii_param_3
)
{
	.reg .pred 	%p<11>;
	.reg .b32 	%r<118>;
	.reg .b32 	%f<7>;
	.reg .b64 	%rd<43>;

	ld.param.u64 	%rd3, [_Z8compute1PKiPfii_param_0];
	ld.param.u64 	%rd2, [_Z8compute1PKiPfii_param_1];
	ld.param.u32 	%r36, [_Z8compute1PKiPfii_param_2];
	ld.param.u32 	%r37, [_Z8compute1PKiPfii_param_3];
	cvta.to.global.u64 	%rd1, %rd3;
	mov.u32 	%r38, %ctaid.x;
	mov.u32 	%r39, %ntid.x;
	mov.u32 	%r40, %tid.x;
	mad.lo.s32 	%r1, %r38, %r39, %r40;
	setp.ge.s32 	%p1, %r1, %r37;
	@%p1 bra 	$L__BB1_16;
	setp.lt.s32 	%p2, %r36, 1;
	mov.f32 	%f6, 0f00000000;
	@%p2 bra 	$L__BB1_15;
	and.b32  	%r2, %r36, 15;
	setp.lt.u32 	%p3, %r36, 16;
	mov.b32 	%r109, 0;
	mov.u32 	%r117, %r109;
	@%p3 bra 	$L__BB1_5;
	and.b32  	%r109, %r36, 2147483632;
	neg.s32 	%r103, %r109;
	shl.b32 	%r5, %r37, 4;
	mov.b32 	%r117, 0;
	mul.wide.s32 	%rd6, %r37, 4;
	mov.u32 	%r102, %r1;
$L__BB1_4:
	.pragma "nounroll";
	mul.wide.s32 	%rd4, %r102, 4;
	add.s64 	%rd5, %rd1, %rd4;
	ld.global.u32 	%r44, [%rd5];
	add.s32 	%r45, %r44, %r117;
	add.s64 	%rd7, %rd5, %rd6;
	ld.global.u32 	%r46, [%rd7];
	add.s32 	%r47, %r46, %r45;
	add.s64 	%rd8, %rd7, %rd6;
	ld.global.u32 	%r48, [%rd8];
	add.s32 	%r49, %r48, %r47;
	add.s64 	%rd9, %rd8, %rd6;
	ld.global.u32 	%r50, [%rd9];
	add.s32 	%r51, %r50, %r49;
	add.s64 	%rd10, %rd9, %rd6;
	ld.global.u32 	%r52, [%rd10];
	add.s32 	%r53, %r52, %r51;
	add.s64 	%rd11, %rd10, %rd6;
	ld.global.u32 	%r54, [%rd11];
	add.s32 	%r55, %r54, %r53;
	add.s64 	%rd12, %rd11, %rd6;
	ld.global.u32 	%r56, [%rd12];
	add.s32 	%r57, %r56, %r55;
	add.s64 	%rd13, %rd12, %rd6;
	ld.global.u32 	%r58, [%rd13];
	add.s32 	%r59, %r58, %r57;
	add.s64 	%rd14, %rd13, %rd6;
	ld.global.u32 	%r60, [%rd14];
	add.s32 	%r61, %r60, %r59;
	add.s64 	%rd15, %rd14, %rd6;
	ld.global.u32 	%r62, [%rd15];
	add.s32 	%r63, %r62, %r61;
	add.s64 	%rd16, %rd15, %rd6;
	ld.global.u32 	%r64, [%rd16];
	add.s32 	%r65, %r64, %r63;
	add.s64 	%rd17, %rd16, %rd6;
	ld.global.u32 	%r66, [%rd17];
	add.s32 	%r67, %r66, %r65;
	add.s64 	%rd18, %rd17, %rd6;
	ld.global.u32 	%r68, [%rd18];
	add.s32 	%r69, %r68, %r67;
	add.s64 	%rd19, %rd18, %rd6;
	ld.global.u32 	%r70, [%rd19];
	add.s32 	%r71, %r70, %r69;
	add.s64 	%rd20, %rd19, %rd6;
	ld.global.u32 	%r72, [%rd20];
	add.s32 	%r73, %r72, %r71;
	add.s64 	%rd21, %rd20, %rd6;
	ld.global.u32 	%r74, [%rd21];
	add.s32 	%r117, %r74, %r73;
	add.s32 	%r103, %r103, 16;
	add.s32 	%r102, %r102, %r5;
	setp.ne.s32 	%p4, %r103, 0;
	@%p4 bra 	$L__BB1_4;
$L__BB1_5:
	setp.eq.s32 	%p5, %r2, 0;
	@%p5 bra 	$L__BB1_14;
	and.b32  	%r15, %r36, 7;
	setp.lt.u32 	%p6, %r2, 8;
	@%p6 bra 	$L__BB1_8;
	mad.lo.s32 	%r76, %r109, %r37, %r1;
	mul.wide.s32 	%rd22, %r76, 4;
	add.s64 	%rd23, %rd1, %rd22;
	ld.global.u32 	%r77, [%rd23];
	add.s32 	%r78, %r77, %r117;
	mul.wide.s32 	%rd24, %r37, 4;
	add.s64 	%rd25, %rd23, %rd24;
	ld.global.u32 	%r79, [%rd25];
	add.s32 	%r80, %r79, %r78;
	add.s64 	%rd26, %rd25, %rd24;
	ld.global.u32 	%r81, [%rd26];
	add.s32 	%r82, %r81, %r80;
	add.s64 	%rd27, %rd26, %rd24;
	ld.global.u32 	%r83, [%rd27];
	add.s32 	%r84, %r83, %r82;
	add.s64 	%rd28, %rd27, %rd24;
	ld.global.u32 	%r85, [%rd28];
	add.s32 	%r86, %r85, %r84;
	add.s64 	%rd29, %rd28, %rd24;
	ld.global.u32 	%r87, [%rd29];
	add.s32 	%r88, %r87, %r86;
	add.s64 	%rd30, %rd29, %rd24;
	ld.global.u32 	%r89, [%rd30];
	add.s32 	%r90, %r89, %r88;
	add.s64 	%rd31, %rd30, %rd24;
	ld.global.u32 	%r91, [%rd31];
	add.s32 	%r117, %r91, %r90;
	add.s32 	%r109, %r109, 8;
$L__BB1_8:
	setp.eq.s32 	%p7, %r15, 0;
	@%p7 bra 	$L__BB1_14;
	and.b32  	%r21, %r36, 3;
	setp.lt.u32 	%p8, %r15, 4;
	@%p8 bra 	$L__BB1_11;
	mad.lo.s32 	%r93, %r109, %r37, %r1;
	mul.wide.s32 	%rd32, %r93, 4;
	add.s64 	%rd33, %rd1, %rd32;
	ld.global.u32 	%r94, [%rd33];
	add.s32 	%r95, %r94, %r117;
	mul.wide.s32 	%rd34, %r37, 4;
	add.s64 	%rd35, %rd33, %rd34;
	ld.global.u32 	%r96, [%rd35];
	add.s32 	%r97, %r96, %r95;
	add.s64 	%rd36, %rd35, %rd34;
	ld.global.u32 	%r98, [%rd36];
	add.s32 	%r99, %r98, %r97;
	add.s64 	%rd37, %rd36, %rd34;
	ld.global.u32 	%r100, [%rd37];
	add.s32 	%r117, %r100, %r99;
	add.s32 	%r109, %r109, 4;
$L__BB1_11:
	setp.eq.s32 	%p9, %r21, 0;
	@%p9 bra 	$L__BB1_14;
	mad.lo.s32 	%r115, %r109, %r37, %r1;
	neg.s32 	%r114, %r21;
$L__BB1_13:
	.pragma "nounroll";
	mul.wide.s32 	%rd38, %r115, 4;
	add.s64 	%rd39, %rd1, %rd38;
	ld.global.u32 	%r101, [%rd39];
	add.s32 	%r117, %r101, %r117;
	add.s32 	%r115, %r115, %r37;
	add.s32 	%r114, %r114, 1;
	setp.ne.s32 	%p10, %r114, 0;
	@%p10 bra 	$L__BB1_13;
$L__BB1_14:
	cvt.rn.f32.s32 	%f6, %r117;
$L__BB1_15:
	cvt.rn.f32.s32 	%f4, %r36;
	div.rn.f32 	%f5, %f6, %f4;
	cvta.to.global.u64 	%rd40, %rd2;
	mul.wide.s32 	%rd41, %r1, 4;
	add.s64 	%rd42, %rd40, %rd41;
	st.global.f32 	[%rd42], %f5;
$L__BB1_16:
	ret;

}
	// .globl	_Z8compute2PKiPfii
.visible .entry _Z8compute2PKiPfii(
	.param .u64 .ptr .align 1 _Z8compute2PKiPfii_param_0,
	.param .u64 .ptr .align 1 _Z8compute2PKiPfii_param_1,
	.param .u32 _Z8compute2PKiPfii_param_2,
	.param .u32 _Z8compute2PKiPfii_param_3
)
{
	.reg .pred 	%p<8>;
	.reg .b32 	%r<111>;
	.reg .b32 	%f<4>;
	.reg .b64 	%rd<13>;

	ld.param.u64 	%rd4, [_Z8compute2PKiPfii_param_0];
	ld.param.u64 	%rd3, [_Z8compute2PKiPfii_param_1];
	ld.param.u32 	%r35, [_Z8compute2PKiPfii_param_3];
	cvta.to.global.u64 	%rd1, %rd4;
	mov.u32 	%r36, %ctaid.x;
	mov.u32 	%r102, %tid.x;
	mov.u32 	%r37, %tid.y;
	shl.b32 	%r38, %r36, 4;
	add.s32 	%r2, %r38, %r37;
	mul.lo.s32 	%r3, %r35, %r2;
	shr.u32 	%r39, %r102, 6;
	sub.s32 	%r4, 32, %r39;
	and.b32  	%r5, %r4, 15;
	and.b32  	%r6, %r4, 48;
	mov.b32 	%r110, 0;
	mov.u32 	%r100, %r110;
$L__BB2_1:
	.pragma "nounroll";
	mov.u32 	%r7, %r102;
	add.s32 	%r40, %r7, %r3;
	mul.wide.s32 	%rd5, %r40, 4;
	add.s64 	%rd2, %rd1, %rd5;
	ld.global.u32 	%r41, [%rd2];
	add.s32 	%r42, %r41, %r110;
	ld.global.u32 	%r43, [%rd2+256];
	add.s32 	%r44, %r43, %r42;
	ld.global.u32 	%r45, [%rd2+512];
	add.s32 	%r46, %r45, %r44;
	ld.global.u32 	%r47, [%rd2+768];
	add.s32 	%r48, %r47, %r46;
	ld.global.u32 	%r49, [%rd2+1024];
	add.s32 	%r50, %r49, %r48;
	ld.global.u32 	%r51, [%rd2+1280];
	add.s32 	%r52, %r51, %r50;
	ld.global.u32 	%r53, [%rd2+1536];
	add.s32 	%r54, %r53, %r52;
	ld.global.u32 	%r55, [%rd2+1792];
	add.s32 	%r56, %r55, %r54;
	ld.global.u32 	%r57, [%rd2+2048];
	add.s32 	%r58, %r57, %r56;
	ld.global.u32 	%r59, [%rd2+2304];
	add.s32 	%r60, %r59, %r58;
	ld.global.u32 	%r61, [%rd2+2560];
	add.s32 	%r62, %r61, %r60;
	ld.global.u32 	%r63, [%rd2+2816];
	add.s32 	%r64, %r63, %r62;
	ld.global.u32 	%r65, [%rd2+3072];
	add.s32 	%r66, %r65, %r64;
	ld.global.u32 	%r67, [%rd2+3328];
	add.s32 	%r68, %r67, %r66;
	ld.global.u32 	%r69, [%rd2+3584];
	add.s32 	%r70, %r69, %r68;
	ld.global.u32 	%r71, [%rd2+3840];
	add.s32 	%r110, %r71, %r70;
	add.s32 	%r102, %r7, 1024;
	add.s32 	%r100, %r100, 16;
	setp.ne.s32 	%p1, %r100, %r6;
	@%p1 bra 	$L__BB2_1;
	setp.eq.s32 	%p2, %r5, 0;
	@%p2 bra 	$L__BB2_11;
	and.b32  	%r13, %r4, 7;
	setp.lt.u32 	%p3, %r5, 8;
	@%p3 bra 	$L__BB2_5;
	ld.global.u32 	%r73, [%rd2+4096];
	add.s32 	%r74, %r73, %r110;
	ld.global.u32 	%r75, [%rd2+4352];
	add.s32 	%r76, %r75, %r74;
	ld.global.u32 	%r77, [%rd2+4608];
	add.s32 	%r78, %r77, %r76;
	ld.global.u32 	%r79, [%rd2+4864];
	add.s32 	%r80, %r79, %r78;
	ld.global.u32 	%r81, [%rd2+5120];
	add.s32 	%r82, %r81, %r80;
	ld.global.u32 	%r83, [%rd2+5376];
	add.s32 	%r84, %r83, %r82;
	ld.global.u32 	%r85, [%rd2+5632];
	add.s32 	%r86, %r85, %r84;
	ld.global.u32 	%r87, [%rd2+5888];
	add.s32 	%r110, %r87, %r86;
	add.s32 	%r102, %r7, 1536;
$L__BB2_5:
	setp.eq.s32 	%p4, %r13, 0;
	@%p4 bra 	$L__BB2_11;
	and.b32  	%r19, %r4, 3;
	setp.lt.u32 	%p5, %r13, 4;
	@%p5 bra 	$L__BB2_8;
	add.s32 	%r89, %r102, %r3;
	mul.wide.s32 	%rd6, %r89, 4;
	add.s64 	%rd7, %rd1, %rd6;
	ld.global.u32 	%r90, [%rd7];
	add.s32 	%r91, %r90, %r110;
	ld.global.u32 	%r92, [%rd7+256];
	add.s32 	%r93, %r92, %r91;
	ld.global.u32 	%r94, [%rd7+512];
	add.s32 	%r95, %r94, %r93;
	ld.global.u32 	%r96, [%rd7+768];
	add.s32 	%r110, %r96, %r95;
	add.s32 	%r102, %r102, 256;
$L__BB2_8:
	setp.eq.s32 	%p6, %r19, 0;
	@%p6 bra 	$L__BB2_11;
	add.s32 	%r108, %r102, %r3;
	neg.s32 	%r107, %r19;
$L__BB2_10:
	.pragma "nounroll";
	mul.wide.s32 	%rd8, %r108, 4;
	add.s64 	%rd9, %rd1, %rd8;
	ld.global.u32 	%r97, [%rd9];
	add.s32 	%r110, %r97, %r110;
	add.s32 	%r108, %r108, 64;
	add.s32 	%r107, %r107, 1;
	setp.ne.s32 	%p7, %r107, 0;
	@%p7 bra 	$L__BB2_10;
$L__BB2_11:
	cvta.to.global.u64 	%rd10, %rd3;
	cvt.rn.f32.s32 	%f1, %r110;
	mul.f32 	%f2, %f1, 0f3A000000;
	mul.wide.u32 	%rd11, %r2, 4;
	add.s64 	%rd12, %rd10, %rd11;
	atom.global.add.f32 	%f3, [%rd12], %f2;
	ret;

}
	// .globl	_Z11compute2048PKiPfS1_
.visible .entry _Z11compute2048PKiPfS1_(
	.param .u64 .ptr .align 1 _Z11compute2048PKiPfS1__param_0,
	.param .u64 .ptr .align 1 _Z11compute2048PKiPfS1__param_1,
	.param .u64 .ptr .align 1 _Z11compute2048PKiPfS1__param_2
)
{


	ret;

}
	// .globl	_Z3divPfS_ii
.visible .entry _Z3divPfS_ii(
	.param .u64 .ptr .align 1 _Z3divPfS_ii_param_0,
	.param .u64 .ptr .align 1 _Z3divPfS_ii_param_1,
	.param .u32 _Z3divPfS_ii_param_2,
	.param .u32 _Z3divPfS_ii_param_3
)
{
	.reg .pred 	%p<19>;
	.reg .b32 	%r<45>;
	.reg .b32 	%f<117>;
	.reg .b64 	%rd<31>;

	ld.param.u64 	%rd15, [_Z3divPfS_ii_param_0];
	ld.param.u64 	%rd16, [_Z3divPfS_ii_param_1];
	ld.param.u32 	%r31, [_Z3divPfS_ii_param_2];
	ld.param.u32 	%r32, [_Z3divPfS_ii_param_3];
	cvta.to.global.u64 	%rd1, %rd16;
	cvta.to.global.u64 	%rd2, %rd15;
	setp.lt.s32 	%p1, %r32, 1;
	@%p1 bra 	$L__BB4_13;
	and.b32  	%r1, %r32, 15;
	setp.lt.u32 	%p2, %r32, 16;
	mov.b32 	%r35, 0;
	@%p2 bra 	$L__BB4_4;
	and.b32  	%r35, %r32, 2147483632;
	neg.s32 	%r39, %r35;
	add.s64 	%rd28, %rd1, 32;
$L__BB4_3:
	.pragma "nounroll";
	ld.global.f32 	%f1, [%rd28+-32];
	mul.f32 	%f2, %f1, 0f3A000000;
	st.global.f32 	[%rd28+-32], %f2;
	ld.global.f32 	%f3, [%rd28+-28];
	mul.f32 	%f4, %f3, 0f3A000000;
	st.global.f32 	[%rd28+-28], %f4;
	ld.global.f32 	%f5, [%rd28+-24];
	mul.f32 	%f6, %f5, 0f3A000000;
	st.global.f32 	[%rd28+-24], %f6;
	ld.global.f32 	%f7, [%rd28+-20];
	mul.f32 	%f8, %f7, 0f3A000000;
	st.global.f32 	[%rd28+-20], %f8;
	ld.global.f32 	%f9, [%rd28+-16];
	mul.f32 	%f10, %f9, 0f3A000000;
	st.global.f32 	[%rd28+-16], %f10;
	ld.global.f32 	%f11, [%rd28+-12];
	mul.f32 	%f12, %f11, 0f3A000000;
	st.global.f32 	[%rd28+-12], %f12;
	ld.global.f32 	%f13, [%rd28+-8];
	mul.f32 	%f14, %f13, 0f3A000000;
	st.global.f32 	[%rd28+-8], %f14;
	ld.global.f32 	%f15, [%rd28+-4];
	mul.f32 	%f16, %f15, 0f3A000000;
	st.global.f32 	[%rd28+-4], %f16;
	ld.global.f32 	%f17, [%rd28];
	mul.f32 	%f18, %f17, 0f3A000000;
	st.global.f32 	[%rd28], %f18;
	ld.global.f32 	%f19, [%rd28+4];
	mul.f32 	%f20, %f19, 0f3A000000;
	st.global.f32 	[%rd28+4], %f20;
	ld.global.f32 	%f21, [%rd28+8];
	mul.f32 	%f22, %f21, 0f3A000000;
	st.global.f32 	[%rd28+8], %f22;
	ld.global.f32 	%f23, [%rd28+12];
	mul.f32 	%f24, %f23, 0f3A000000;
	st.global.f32 	[%rd28+12], %f24;
	ld.global.f32 	%f25, [%rd28+16];
	mul.f32 	%f26, %f25, 0f3A000000;
	st.global.f32 	[%rd28+16], %f26;
	ld.global.f32 	%f27, [%rd28+20];
	mul.f32 	%f28, %f27, 0f3A000000;
	st.global.f32 	[%rd28+20], %f28;
	ld.global.f32 	%f29, [%rd28+24];
	mul.f32 	%f30, %f29, 0f3A000000;
	st.global.f32 	[%rd28+24], %f30;
	ld.global.f32 	%f31, [%rd28+28];
	mul.f32 	%f32, %f31, 0f3A000000;
	st.global.f32 	[%rd28+28], %f32;
	add.s32 	%r39, %r39, 16;
	add.s64 	%rd28, %rd28, 64;
	setp.eq.s32 	%p3, %r39, 0;
	@%p3 bra 	$L__BB4_4;
	bra.uni 	$L__BB4_3;
$L__BB4_4:
	setp.eq.s32 	%p4, %r1, 0;
	@%p4 bra 	$L__BB4_13;
	and.b32  	%r5, %r32, 7;
	setp.lt.u32 	%p5, %r1, 8;
	@%p5 bra 	$L__BB4_7;
	mul.wide.u32 	%rd17, %r35, 4;
	add.s64 	%rd18, %rd1, %rd17;
	ld.global.f32 	%f33, [%rd18];
	mul.f32 	%f34, %f33, 0f3A000000;
	st.global.f32 	[%rd18], %f34;
	ld.global.f32 	%f35, [%rd18+4];
	mul.f32 	%f36, %f35, 0f3A000000;
	st.global.f32 	[%rd18+4], %f36;
	ld.global.f32 	%f37, [%rd18+8];
	mul.f32 	%f38, %f37, 0f3A000000;
	st.global.f32 	[%rd18+8], %f38;
	ld.global.f32 	%f39, [%rd18+12];
	mul.f32 	%f40, %f39, 0f3A000000;
	st.global.f32 	[%rd18+12], %f40;
	ld.global.f32 	%f41, [%rd18+16];
	mul.f32 	%f42, %f41, 0f3A000000;
	st.global.f32 	[%rd18+16], %f42;
	ld.global.f32 	%f43, [%rd18+20];
	mul.f32 	%f44, %f43, 0f3A000000;
	st.global.f32 	[%rd18+20], %f44;
	ld.global.f32 	%f45, [%rd18+24];
	mul.f32 	%f46, %f45, 0f3A000000;
	st.global.f32 	[%rd18+24], %f46;
	ld.global.f32 	%f47, [%rd18+28];
	mul.f32 	%f48, %f47, 0f3A000000;
	st.global.f32 	[%rd18+28], %f48;
	add.s32 	%r35, %r35, 8;
$L__BB4_7:
	setp.eq.s32 	%p6, %r5, 0;
	@%p6 bra 	$L__BB4_13;
	and.b32  	%r8, %r32, 3;
	setp.lt.u32 	%p7, %r5, 4;
	@%p7 bra 	$L__BB4_10;
	mul.wide.u32 	%rd19, %r35, 4;
	add.s64 	%rd20, %rd1, %rd19;
	ld.global.f32 	%f49, [%rd20];
	mul.f32 	%f50, %f49, 0f3A000000;
	st.global.f32 	[%rd20], %f50;
	ld.global.f32 	%f51, [%rd20+4];
	mul.f32 	%f52, %f51, 0f3A000000;
	st.global.f32 	[%rd20+4], %f52;
	ld.global.f32 	%f53, [%rd20+8];
	mul.f32 	%f54, %f53, 0f3A000000;
	st.global.f32 	[%rd20+8], %f54;
	ld.global.f32 	%f55, [%rd20+12];
	mul.f32 	%f56, %f55, 0f3A000000;
	st.global.f32 	[%rd20+12], %f56;
	add.s32 	%r35, %r35, 4;
$L__BB4_10:
	setp.eq.s32 	%p8, %r8, 0;
	@%p8 bra 	$L__BB4_13;
	mul.wide.u32 	%rd21, %r35, 4;
	add.s64 	%rd27, %rd1, %rd21;
	neg.s32 	%r38, %r8;
$L__BB4_12:
	.pragma "nounroll";
	ld.global.f32 	%f57, [%rd27];
	mul.f32 	%f58, %f57, 0f3A000000;
	st.global.f32 	[%rd27], %f58;
	add.s64 	%rd27, %rd27, 4;
	add.s32 	%r38, %r38, 1;
	setp.ne.s32 	%p9, %r38, 0;
	@%p9 bra 	$L__BB4_12;
$L__BB4_13:
	setp.lt.s32 	%p10, %r31, 1;
	@%p10 bra 	$L__BB4_26;
	and.b32  	%r14, %r31, 15;
	setp.lt.u32 	%p11, %r31, 16;
	mov.b32 	%r41, 0;
	@%p11 bra 	$L__BB4_17;
	and.b32  	%r41, %r31, 2147483632;
	neg.s32 	%r40, %r41;
	add.s64 	%rd29, %rd2, 32;
$L__BB4_16:
	.pragma "nounroll";
	ld.global.f32 	%f59, [%rd29+-32];
	mul.f32 	%f60, %f59, 0f3A000000;
	st.global.f32 	[%rd29+-32], %f60;
	ld.global.f32 	%f61, [%rd29+-28];
	mul.f32 	%f62, %f61, 0f3A000000;
	st.global.f32 	[%rd29+-28], %f62;
	ld.global.f32 	%f63, [%rd29+-24];
	mul.f32 	%f64, %f63, 0f3A000000;
	st.global.f32 	[%rd29+-24], %f64;
	ld.global.f32 	%f65, [%rd29+-20];
	mul.f32 	%f66, %f65, 0f3A000000;
	st.global.f32 	[%rd29+-20], %f66;
	ld.global.f32 	%f67, [%rd29+-16];
	mul.f32 	%f68, %f67, 0f3A000000;
	st.global.f32 	[%rd29+-16], %f68;
	ld.global.f32 	%f69, [%rd29+-12];
	mul.f32 	%f70, %f69, 0f3A000000;
	st.global.f32 	[%rd29+-12], %f70;
	ld.global.f32 	%f71, [%rd29+-8];
	mul.f32 	%f72, %f71, 0f3A000000;
	st.global.f32 	[%rd29+-8], %f72;
	ld.global.f32 	%f73, [%rd29+-4];
	mul.f32 	%f74, %f73, 0f3A000000;
	st.global.f32 	[%rd29+-4], %f74;
	ld.global.f32 	%f75, [%rd29];
	mul.f32 	%f76, %f75, 0f3A000000;
	st.global.f32 	[%rd29], %f76;
	ld.global.f32 	%f77, [%rd29+4];
	mul.f32 	%f78, %f77, 0f3A000000;
	st.global.f32 	[%rd29+4], %f78;
	ld.global.f32 	%f79, [%rd29+8];
	mul.f32 	%f80, %f79, 0f3A000000;
	st.global.f32 	[%rd29+8], %f80;
	ld.global.f32 	%f81, [%rd29+12];
	mul.f32 	%f82, %f81, 0f3A000000;
	st.global.f32 	[%rd29+12], %f82;
	ld.global.f32 	%f83, [%rd29+16];
	mul.f32 	%f84, %f83, 0f3A000000;
	st.global.f32 	[%rd29+16], %f84;
	ld.global.f32 	%f85, [%rd29+20];
	mul.f32 	%f86, %f85, 0f3A000000;
	st.global.f32 	[%rd29+20], %f86;
	ld.global.f32 	%f87, [%rd29+24];
	mul.f32 	%f88, %f87, 0f3A000000;
	st.global.f32 	[%rd29+24], %f88;
	ld.global.f32 	%f89, [%rd29+28];
	mul.f32 	%f90, %f89, 0f3A000000;
	st.global.f32 	[%rd29+28], %f90;
	add.s32 	%r40, %r40, 16;
	add.s64 	%rd29, %rd29, 64;
	setp.ne.s32 	%p12, %r40, 0;
	@%p12 bra 	$L__BB4_16;
$L__BB4_17:
	setp.eq.s32 	%p13, %r14, 0;
	@%p13 bra 	$L__BB4_26;
	and.b32  	%r22, %r31, 7;
	setp.lt.u32 	%p14, %r14, 8;
	@%p14 bra 	$L__BB4_20;
	mul.wide.u32 	%rd22, %r41, 4;
	add.s64 	%rd23, %rd2, %rd22;
	ld.global.f32 	%f91, [%rd23];
	mul.f32 	%f92, %f91, 0f3A000000;
	st.global.f32 	[%rd23], %f92;
	ld.global.f32 	%f93, [%rd23+4];
	mul.f32 	%f94, %f93, 0f3A000000;
	st.global.f32 	[%rd23+4], %f94;
	ld.global.f32 	%f95, [%rd23+8];
	mul.f32 	%f96, %f95, 0f3A000000;
	st.global.f32 	[%rd23+8], %f96;
	ld.global.f32 	%f97, [%rd23+12];
	mul.f32 	%f98, %f97, 0f3A000000;
	st.global.f32 	[%rd23+12], %f98;
	ld.global.f32 	%f99, [%rd23+16];
	mul.f32 	%f100, %f99, 0f3A000000;
	st.global.f32 	[%rd23+16], %f100;
	ld.global.f32 	%f101, [%rd23+20];
	mul.f32 	%f102, %f101, 0f3A000000;
	st.global.f32 	[%rd23+20], %f102;
	ld.global.f32 	%f103, [%rd23+24];
	mul.f32 	%f104, %f103, 0f3A000000;
	st.global.f32 	[%rd23+24], %f104;
	ld.global.f32 	%f105, [%rd23+28];
	mul.f32 	%f106, %f105, 0f3A000000;
	st.global.f32 	[%rd23+28], %f106;
	add.s32 	%r41, %r41, 8;
$L__BB4_20:
	setp.eq.s32 	%p15, %r22, 0;
	@%p15 bra 	$L__BB4_26;
	and.b32  	%r25, %r31, 3;
	setp.lt.u32 	%p16, %r22, 4;
	@%p16 bra 	$L__BB4_23;
	mul.wide.u32 	%rd24, %r41, 4;
	add.s64 	%rd25, %rd2, %rd24;
	ld.global.f32 	%f107, [%rd25];
	mul.f32 	%f108, %f107, 0f3A000000;
	st.global.f32 	[%rd25], %f108;
	ld.global.f32 	%f109, [%rd25+4];
	mul.f32 	%f110, %f109, 0f3A000000;
	st.global.f32 	[%rd25+4], %f110;
	ld.global.f32 	%f111, [%rd25+8];
	mul.f32 	%f112, %f111, 0f3A000000;
	st.global.f32 	[%rd25+8], %f112;
	ld.global.f32 	%f113, [%rd25+12];
	mul.f32 	%f114, %f113, 0f3A000000;
	st.global.f32 	[%rd25+12], %f114;
	add.s32 	%r41, %r41, 4;
$L__BB4_23:
	setp.eq.s32 	%p17, %r25, 0;
	@%p17 bra 	$L__BB4_26;
	mul.wide.u32 	%rd26, %r41, 4;
	add.s64 	%rd30, %rd2, %rd26;
	neg.s32 	%r44, %r25;
$L__BB4_25:
	.pragma "nounroll";
	ld.global.f32 	%f115, [%rd30];
	mul.f32 	%f116, %f115, 0f3A000000;
	st.global.f32 	[%rd30], %f116;
	add.s64 	%rd30, %rd30, 4;
	add.s32 	%r44, %r44, 1;
	setp.ne.s32 	%p18, %r44, 0;
	@%p18 bra 	$L__BB4_25;
$L__BB4_26:
	ret;

}
	// .globl	_Z2nlPfS_
.visible .entry _Z2nlPfS_(
	.param .u64 .ptr .align 1 _Z2nlPfS__param_0,
	.param .u64 .ptr .align 1 _Z2nlPfS__param_1
)
{
	.reg .pred 	%p<2>;
	.reg .b32 	%r<9>;
	.reg .b64 	%rd<9>;

	ld.param.u64 	%rd1, [_Z2nlPfS__param_0];
	ld.param.u64 	%rd2, [_Z2nlPfS__param_1];
	mov.u32 	%r2, %ctaid.x;
	mov.u32 	%r3, %ntid.x;
	mov.u32 	%r4, %tid.x;
	mad.lo.s32 	%r1, %r2, %r3, %r4;
	mov.u32 	%r5, %ctaid.y;
	and.b32  	%r6, %r5, 1;
	setp.eq.b32 	%p1, %r6, 1;
	@%p1 bra 	$L__BB5_2;
	cvta.to.global.u64 	%rd6, %rd1;
	mul.wide.s32 	%rd7, %r1, 4;
	add.s64 	%rd8, %rd6, %rd7;
	mov.b32 	%r8, 0;
	st.global.u32 	[%rd8], %r8;
	bra.uni 	$L__BB5_3;
$L__BB5_2:
	cvta.to.global.u64 	%rd3, %rd2;
	mul.wide.s32 	%rd4, %r1, 4;
	add.s64 	%rd5, %rd3, %rd4;
	mov.b32 	%r7, 0;
	st.global.u32 	[%rd5], %r7;
$L__BB5_3:
	ret;

}


// ===== COMPILED SASS (sm_100) =====

	.target	sm_100

	.elftype	@"ET_EXEC"


//--------------------- .note.nv.tkinfo           --------------------------
	.section	.note.nv.tkinfo,"",@"SHT_NOTE"
	.sectionflags	@"SHF_NOTE_NV_TKINFO"
	.tkinfo
        /*0018*/ 	.word	0x00000002
        /*0030*/ 	.string	""
        /*0030*/ 	.string	"ptxas"
        /*0030*/ 	.string	"Cuda compilation tools, release 13.0, V13.0.88"
        /*0030*/ 	.string	"Build cuda_13.0.r13.0/compiler.36424714_0"
        /*0030*/ 	.string	"-arch sm_100 -m 64 "



//--------------------- .note.nv.cuinfo           --------------------------
	.section	.note.nv.cuinfo,"",@"SHT_NOTE"
	.sectionflags	@"SHF_NOTE_NV_CUINFO"
        /*0018*/ 	.short	0x0002
        /*001a*/ 	.short	0x0064
        /*001c*/ 	.short	0x0082
	.zero		2


//--------------------- .nv.info                  --------------------------
	.section	.nv.info,"",@"SHT_CUDA_INFO"
	.align	4


	//----- nvinfo : EIATTR_REGCOUNT
	.align		4
        /*0000*/ 	.byte	0x04, 0x2f
        /*0002*/ 	.short	(.L_1 - .L_0)
	.align		4
.L_0:
        /*0004*/ 	.word	index@(_Z7computePKiPfii)
        /*0008*/ 	.word	0x00000020


	//----- nvinfo : EIATTR_FRAME_SIZE
	.align		4
.L_1:
        /*000c*/ 	.byte	0x04, 0x11
        /*000e*/ 	.short	(.L_3 - .L_2)
	.align		4
.L_2:
        /*0010*/ 	.word	index@(_Z7computePKiPfii)
        /*0014*/ 	.word	0x00000000


	//----- nvinfo : EIATTR_REGCOUNT
	.align		4
.L_3:
        /*0018*/ 	.byte	0x04, 0x2f
        /*001a*/ 	.short	(.L_5 - .L_4)
	.align		4
.L_4:
        /*001c*/ 	.word	index@(_Z8compute1PKiPfii)
        /*0020*/ 	.word	0x00000020


	//----- nvinfo : EIATTR_FRAME_SIZE
	.align		4
.L_5:
        /*0024*/ 	.byte	0x04, 0x11
        /*0026*/ 	.short	(.L_7 - .L_6)
	.align		4
.L_6:
        /*0028*/ 	.word	index@($__internal_0_$__cuda_sm3x_div_rn_noftz_f32_slowpath)
        /*002c*/ 	.word	0x00000000


	//----- nvinfo : EIATTR_FRAME_SIZE
	.align		4
.L_7:
        /*0030*/ 	.byte	0x04, 0x11
        /*0032*/ 	.short	(.L_9 - .L_8)
	.align		4
.L_8:
        /*0034*/ 	.word	index@(_Z8compute1PKiPfii)
        /*0038*/ 	.word	0x00000000


	//----- nvinfo : EIATTR_REGCOUNT
	.align		4
.L_9:
        /*003c*/ 	.byte	0x04, 0x2f
        /*003e*/ 	.short	(.L_11 - .L_10)
	.align		4
.L_10:
        /*0040*/ 	.word	index@(_Z8compute2PKiPfii)
        /*0044*/ 	.word	0x0000001d


	//----- nvinfo : EIATTR_FRAME_SIZE
	.align		4
.L_11:
        /*0048*/ 	.byte	0x04, 0x11
        /*004a*/ 	.short	(.L_13 - .L_12)
	.align		4
.L_12:
        /*004c*/ 	.word	index@(_Z8compute2PKiPfii)
        /*0050*/ 	.word	0x00000000


	//----- nvinfo : EIATTR_REGCOUNT
	.align		4
.L_13:
        /*0054*/ 	.byte	0x04, 0x2f
        /*0056*/ 	.short	(.L_15 - .L_14)
	.align		4
.L_14:
        /*0058*/ 	.word	index@(_Z11compute2048PKiPfS1_)
        /*005c*/ 	.word	0x00000004


	//----- nvinfo : EIATTR_FRAME_SIZE
	.align		4
.L_15:
        /*0060*/ 	.byte	0x04, 0x11
        /*0062*/ 	.short	(.L_17 - .L_16)
	.align		4
.L_16:
        /*0064*/ 	.word	index@(_Z11compute2048PKiPfS1_)
        /*0068*/ 	.word	0x00000000


	//----- nvinfo : EIATTR_REGCOUNT
	.align		4
.L_17:
        /*006c*/ 	.byte	0x04, 0x2f
        /*006e*/ 	.short	(.L_19 - .L_18)
	.align		4
.L_18:
        /*0070*/ 	.word	index@(_Z3divPfS_ii)
        /*0074*/ 	.word	0x00000020


	//----- nvinfo : EIATTR_FRAME_SIZE
	.align		4
.L_19:
        /*0078*/ 	.byte	0x04, 0x11
        /*007a*/ 	.short	(.L_21 - .L_20)
	.align		4
.L_20:
        /*007c*/ 	.word	index@(_Z3divPfS_ii)
        /*0080*/ 	.word	0x00000000


	//----- nvinfo : EIATTR_REGCOUNT
	.align		4
.L_21:
        /*0084*/ 	.byte	0x04, 0x2f
        /*0086*/ 	.short	(.L_23 - .L_22)
	.align		4
.L_22:
        /*0088*/ 	.word	index@(_Z2nlPfS_)
        /*008c*/ 	.word	0x00000008


	//----- nvinfo : EIATTR_FRAME_SIZE
	.align		4
.L_23:
        /*0090*/ 	.byte	0x04, 0x11
        /*0092*/ 	.short	(.L_25 - .L_24)
	.align		4
.L_24:
        /*0094*/ 	.word	index@(_Z2nlPfS_)
        /*0098*/ 	.word	0x00000000


	//----- nvinfo : EIATTR_MIN_STACK_SIZE
	.align		4
.L_25:
        /*009c*/ 	.byte	0x04, 0x12
        /*009e*/ 	.short	(.L_27 - .L_26)
	.align		4
.L_26:
        /*00a0*/ 	.word	index@(_Z2nlPfS_)
        /*00a4*/ 	.word	0x00000000


	//----- nvinfo : EIATTR_MIN_STACK_SIZE
	.align		4
.L_27:
        /*00a8*/ 	.byte	0x04, 0x12
        /*00aa*/ 	.short	(.L_29 - .L_28)
	.align		4
.L_28:
        /*00ac*/ 	.word	index@(_Z3divPfS_ii)
        /*00b0*/ 	.word	0x00000000


	//----- nvinfo : EIATTR_MIN_STACK_SIZE
	.align		4
.L_29:
        /*00b4*/ 	.byte	0x04, 0x12
        /*00b6*/ 	.short	(.L_31 - .L_30)
	.align		4
.L_30:
        /*00b8*/ 	.word	index@(_Z11compute2048PKiPfS1_)
        /*00bc*/ 	.word	0x00000000


	//----- nvinfo : EIATTR_MIN_STACK_SIZE
	.align		4
.L_31:
        /*00c0*/ 	.byte	0x04, 0x12
        /*00c2*/ 	.short	(.L_33 - .L_32)
	.align		4
.L_32:
        /*00c4*/ 	.word	index@(_Z8compute2PKiPfii)
        /*00c8*/ 	.word	0x00000000


	//----- nvinfo : EIATTR_MIN_STACK_SIZE
	.align		4
.L_33:
        /*00cc*/ 	.byte	0x04, 0x12
        /*00ce*/ 	.short	(.L_35 - .L_34)
	.align		4
.L_34:
        /*00d0*/ 	.word	index@(_Z8compute1PKiPfii)
        /*00d4*/ 	.word	0x00000000


	//----- nvinfo : EIATTR_MIN_STACK_SIZE
	.align		4
.L_35:
        /*00d8*/ 	.byte	0x04, 0x12
        /*00da*/ 	.short	(.L_37 - .L_36)
	.align		4
.L_36:
        /*00dc*/ 	.word	index@(_Z7computePKiPfii)
        /*00e0*/ 	.word	0x00000000
.L_37:


//--------------------- .nv.compat                --------------------------
	.section	.nv.compat,"",@"SHT_CUDA_COMPAT_INFO"
	.align	4
        /*0000*/ 	.byte	0x02, 0x09, 0x00, 0x00, 0x02, 0x02, 0x01, 0x00, 0x02, 0x05, 0x05, 0x00, 0x03, 0x07, 0x01, 0x01
        /*0010*/ 	.byte	0x02, 0x03, 0x00, 0x00, 0x02, 0x06, 0x01, 0x00, 0x04, 0x0b, 0x08, 0x00, 0x01, 0x00, 0x00, 0x00
        /*0020*/ 	.byte	0x00, 0x00, 0x00, 0x00


//--------------------- .nv.info._Z2nlPfS_        --------------------------
	.section	.nv.info._Z2nlPfS_,"",@"SHT_CUDA_INFO"
	.sectionflags	@""
	.align	4


	//----- nvinfo : EIATTR_CUDA_API_VERSION
	.align		4
        /*0000*/ 	.byte	0x04, 0x37
        /*0002*/ 	.short	(.L_39 - .L_38)
.L_38:
        /*0004*/ 	.word	0x00000082


	//----- nvinfo : EIATTR_KPARAM_INFO
	.align		4
.L_39:
        /*0008*/ 	.byte	0x04, 0x17
        /*000a*/ 	.short	(.L_41 - .L_40)
.L_40:
        /*000c*/ 	.word	0x00000000
        /*0010*/ 	.short	0x0001
        /*0012*/ 	.short	0x0008
        /*0014*/ 	.byte	0x00, 0xf5, 0x21, 0x00


	//----- nvinfo : EIATTR_KPARAM_INFO
	.align		4
.L_41:
        /*0018*/ 	.byte	0x04, 0x17
        /*001a*/ 	.short	(.L_43 - .L_42)
.L_42:
        /*001c*/ 	.word	0x00000000
        /*0020*/ 	.short	0x0000
        /*0022*/ 	.short	0x0000
        /*0024*/ 	.byte	0x00, 0xf5, 0x21, 0x00


	//----- nvinfo : EIATTR_SPARSE_MMA_MASK
	.align		4
.L_43:
        /*0028*/ 	.byte	0x03, 0x50
        /*002a*/ 	.short	0x0000


	//----- nvinfo : EIATTR_MAXREG_COUNT
	.align		4
        /*002c*/ 	.byte	0x03, 0x1b
        /*002e*/ 	.short	0x00ff


	//----- nvinfo : EIATTR_MERCURY_ISA_VERSION
	.align		4
        /*0030*/ 	.byte	0x03, 0x5f
        /*0032*/ 	.short	0x0101


	//----- nvinfo : EIATTR_VRC_CTA_INIT_COUNT
	.align		4
        /*0034*/ 	.byte	0x02, 0x4a
	.zero		1
	.zero		1


	//----- nvinfo : EIATTR_EXIT_INSTR_OFFSETS
	.align		4
        /*0038*/ 	.byte	0x04, 0x1c
        /*003a*/ 	.short	(.L_45 - .L_44)


	//   ....[0]....
.L_44:
        /*003c*/ 	.word	0x000000c0


	//   ....[1]....
        /*0040*/ 	.word	0x00000100


	//----- nvinfo : EIATTR_CBANK_PARAM_SIZE
	.align		4
.L_45:
        /*0044*/ 	.byte	0x03, 0x19
        /*0046*/ 	.short	0x0010


	//----- nvinfo : EIATTR_PARAM_CBANK
	.align		4
        /*0048*/ 	.byte	0x04, 0x0a
        /*004a*/ 	.short	(.L_47 - .L_46)
	.align		4
.L_46:
        /*004c*/ 	.word	index@(.nv.constant0._Z2nlPfS_)
        /*0050*/ 	.short	0x0380
        /*0052*/ 	.short	0x0010


	//----- nvinfo : EIATTR_SW_WAR
	.align		4
.L_47:
        /*0054*/ 	.byte	0x04, 0x36
        /*0056*/ 	.short	(.L_49 - .L_48)
.L_48:
        /*0058*/ 	.word	0x00000008
.L_49:


//--------------------- .nv.info._Z3divPfS_ii     --------------------------
	.section	.nv.info._Z3divPfS_ii,"",@"SHT_CUDA_INFO"
	.sectionflags	@""
	.align	4


	//----- nvinfo : EIATTR_CUDA_API_VERSION
	.align		4
        /*0000*/ 	.byte	0x04, 0x37
        /*0002*/ 	.short	(.L_51 - .L_50)
.L_50:
        /*0004*/ 	.word	0x00000082


	//----- nvinfo : EIATTR_KPARAM_INFO
	.align		4
.L_51:
        /*0008*/ 	.byte	0x04, 0x17
        /*000a*/ 	.short	(.L_53 - .L_52)
.L_52:
        /*000c*/ 	.word	0x00000000
        /*0010*/ 	.short	0x0003
        /*0012*/ 	.short	0x0014
        /*0014*/ 	.byte	0x00, 0xf0, 0x11, 0x00


	//----- nvinfo : EIATTR_KPARAM_INFO
	.align		4
.L_53:
        /*0018*/ 	.byte	0x04, 0x17
        /*001a*/ 	.short	(.L_55 - .L_54)
.L_54:
        /*001c*/ 	.word	0x00000000
        /*0020*/ 	.short	0x0002
        /*0022*/ 	.short	0x0010
        /*0024*/ 	.byte	0x00, 0xf0, 0x11, 0x00


	//----- nvinfo : EIATTR_KPARAM_INFO
	.align		4
.L_55:
        /*0028*/ 	.byte	0x04, 0x17
        /*002a*/ 	.short	(.L_57 - .L_56)
.L_56:
        /*002c*/ 	.word	0x00000000
        /*0030*/ 	.short	0x0001
        /*0032*/ 	.short	0x0008
        /*0034*/ 	.byte	0x00, 0xf5, 0x21, 0x00


	//----- nvinfo : EIATTR_KPARAM_INFO
	.align		4
.L_57:
        /*0038*/ 	.byte	0x04, 0x17
        /*003a*/ 	.short	(.L_59 - .L_58)
.L_58:
        /*003c*/ 	.word	0x00000000
        /*0040*/ 	.short	0x0000
        /*0042*/ 	.short	0x0000
        /*0044*/ 	.byte	0x00, 0xf5, 0x21, 0x00


	//----- nvinfo : EIATTR_SPARSE_MMA_MASK
	.align		4
.L_59:
        /*0048*/ 	.byte	0x03, 0x50
        /*004a*/ 	.short	0x0000


	//----- nvinfo : EIATTR_MAXREG_COUNT
	.align		4
        /*004c*/ 	.byte	0x03, 0x1b
        /*004e*/ 	.short	0x00ff


	//----- nvinfo : EIATTR_MERCURY_ISA_VERSION
	.align		4
        /*0050*/ 	.byte	0x03, 0x5f
        /*0052*/ 	.short	0x0101


	//----- nvinfo : EIATTR_VRC_CTA_INIT_COUNT
	.align		4
        /*0054*/ 	.byte	0x02, 0x4a
	.zero		1
	.zero		1


	//----- nvinfo : EIATTR_EXIT_INSTR_OFFSETS
	.align		4
        /*0058*/ 	.byte	0x04, 0x1c
        /*005a*/ 	.short	(.L_61 - .L_60)


	//   ....[0]....
.L_60:
        /*005c*/ 	.word	0x00000900


	//   ....[1]....
        /*0060*/ 	.word	0x00000d40


	//   ....[2]....
        /*0064*/ 	.word	0x00000f40


	//   ....[3]....
        /*0068*/ 	.word	0x00001080


	//   ....[4]....
        /*006c*/ 	.word	0x00001180


	//----- nvinfo : EIATTR_CBANK_PARAM_SIZE
	.align		4
.L_61:
        /*0070*/ 	.byte	0x03, 0x19
        /*0072*/ 	.short	0x0018


	//----- nvinfo : EIATTR_PARAM_CBANK
	.align		4
        /*0074*/ 	.byte	0x04, 0x0a
        /*0076*/ 	.short	(.L_63 - .L_62)
	.align		4
.L_62:
        /*0078*/ 	.word	index@(.nv.constant0._Z3divPfS_ii)
        /*007c*/ 	.short	0x0380
        /*007e*/ 	.short	0x0018


	//----- nvinfo : EIATTR_SW_WAR
	.align		4
.L_63:
        /*0080*/ 	.byte	0x04, 0x36
        /*0082*/ 	.short	(.L_65 - .L_64)
.L_64:
        /*0084*/ 	.word	0x00000008
.L_65:


//--------------------- .nv.info._Z11compute2048PKiPfS1_ --------------------------
	.section	.nv.info._Z11compute2048PKiPfS1_,"",@"SHT_CUDA_INFO"
	.sectionflags	@""
	.align	4


	//----- nvinfo : EIATTR_CUDA_API_VERSION
	.align		4
        /*0000*/ 	.byte	0x04, 0x37
        /*0002*/ 	.short	(.L_67 - .L_66)
.L_66:
        /*0004*/ 	.word	0x00000082


	//----- nvinfo : EIATTR_KPARAM_INFO
	.align		4
.L_67:
        /*0008*/ 	.byte	0x04, 0x17
        /*000a*/ 	.short	(.L_69 - .L_68)
.L_68:
        /*000c*/ 	.word	0x00000000
        /*0010*/ 	.short	0x0002
        /*0012*/ 	.short	0x0010
        /*0014*/ 	.byte	0x00, 0xf5, 0x21, 0x00


	//----- nvinfo : EIATTR_KPARAM_INFO
	.align		4
.L_69:
        /*0018*/ 	.byte	0x04, 0x17
        /*001a*/ 	.short	(.L_71 - .L_70)
.L_70:
        /*001c*/ 	.word	0x00000000
        /*0020*/ 	.short	0x0001
        /*0022*/ 	.short	0x0008
        /*0024*/ 	.byte	0x00, 0xf5, 0x21, 0x00


	//----- nvinfo : EIATTR_KPARAM_INFO
	.align		4
.L_71:
        /*0028*/ 	.byte	0x04, 0x17
        /*002a*/ 	.short	(.L_73 - .L_72)
.L_72:
        /*002c*/ 	.word	0x00000000
        /*0030*/ 	.short	0x0000
        /*0032*/ 	.short	0x0000
        /*0034*/ 	.byte	0x00, 0xf5, 0x21, 0x00


	//----- nvinfo : EIATTR_SPARSE_MMA_MASK
	.align		4
.L_73:
        /*0038*/ 	.byte	0x03, 0x50
        /*003a*/ 	.short	0x0000


	//----- nvinfo : EIATTR_MAXREG_COUNT
	.align		4
        /*003c*/ 	.byte	0x03, 0x1b
        /*003e*/ 	.short	0x00ff


	//----- nvinfo : EIATTR_MERCURY_ISA_VERSION
	.align		4
        /*0040*/ 	.byte	0x03, 0x5f
        /*0042*/ 	.short	0x0101


	//----- nvinfo : EIATTR_VRC_CTA_INIT_COUNT
	.align		4
        /*0044*/ 	.byte	0x02, 0x4a
	.zero		1
	.zero		1


	//----- nvinfo : EIATTR_EXIT_INSTR_OFFSETS
	.align		4
        /*0048*/ 	.byte	0x04, 0x1c
        /*004a*/ 	.short	(.L_75 - .L_74)


	//   ....[0]....
.L_74:
        /*004c*/ 	.word	0x00000010


	//----- nvinfo : EIATTR_CBANK_PARAM_SIZE
	.align		4
.L_75:
        /*0050*/ 	.byte	0x03, 0x19
        /*0052*/ 	.short	0x0018


	//----- nvinfo : EIATTR_PARAM_CBANK
	.align		4
        /*0054*/ 	.byte	0x04, 0x0a
        /*0056*/ 	.short	(.L_77 - .L_76)
	.align		4
.L_76:
        /*0058*/ 	.word	index@(.nv.constant0._Z11compute2048PKiPfS1_)
        /*005c*/ 	.short	0x0380
        /*005e*/ 	.short	0x0018


	//----- nvinfo : EIATTR_SW_WAR
	.align		4
.L_77:
        /*0060*/ 	.byte	0x04, 0x36
        /*0062*/ 	.short	(.L_79 - .L_78)
.L_78:
        /*0064*/ 	.word	0x00000008
.L_79:


//--------------------- .nv.info._Z8compute2PKiPfii --------------------------
	.section	.nv.info._Z8compute2PKiPfii,"",@"SHT_CUDA_INFO"
	.sectionflags	@""
	.align	4


	//----- nvinfo : EIATTR_CUDA_API_VERSION
	.align		4
        /*0000*/ 	.byte	0x04, 0x37
        /*0002*/ 	.short	(.L_81 - .L_80)
.L_80:
        /*0004*/ 	.word	0x00000082


	//----- nvinfo : EIATTR_KPARAM_INFO
	.align		4
.L_81:
        /*0008*/ 	.byte	0x04, 0x17
        /*000a*/ 	.short	(.L_83 - .L_82)
.L_82:
        /*000c*/ 	.word	0x00000000
        /*0010*/ 	.short	0x0003
        /*0012*/ 	.short	0x0014
        /*0014*/ 	.byte	0x00, 0xf0, 0x11, 0x00


	//----- nvinfo : EIATTR_KPARAM_INFO
	.align		4
.L_83:
        /*0018*/ 	.byte	0x04, 0x17
        /*001a*/ 	.short	(.L_85 - .L_84)
.L_84:
        /*001c*/ 	.word	0x00000000
        /*0020*/ 	.short	0x0002
        /*0022*/ 	.short	0x0010
        /*0024*/ 	.byte	0x00, 0xf0, 0x11, 0x00


	//----- nvinfo : EIATTR_KPARAM_INFO
	.align		4
.L_85:
        /*0028*/ 	.byte	0x04, 0x17
        /*002a*/ 	.short	(.L_87 - .L_86)
.L_86:
        /*002c*/ 	.word	0x00000000
        /*0030*/ 	.short	0x0001
        /*0032*/ 	.short	0x0008
        /*0034*/ 	.byte	0x00, 0xf5, 0x21, 0x00


	//----- nvinfo : EIATTR_KPARAM_INFO
	.align		4
.L_87:
        /*0038*/ 	.byte	0x04, 0x17
        /*003a*/ 	.short	(.L_89 - .L_88)
.L_88:
        /*003c*/ 	.word	0x00000000
        /*0040*/ 	.short	0x0000
        /*0042*/ 	.short	0x0000
        /*0044*/ 	.byte	0x00, 0xf5, 0x21, 0x00


	//----- nvinfo : EIATTR_SPARSE_MMA_MASK
	.align		4
.L_89:
        /*0048*/ 	.byte	0x03, 0x50
        /*004a*/ 	.short	0x0000


	//----- nvinfo : EIATTR_MAXREG_COUNT
	.align		4
        /*004c*/ 	.byte	0x03, 0x1b
        /*004e*/ 	.short	0x00ff


	//----- nvinfo : EIATTR_MERCURY_ISA_VERSION
	.align		4
        /*0050*/ 	.byte	0x03, 0x5f
        /*0052*/ 	.short	0x0101


	//----- nvinfo : EIATTR_VRC_CTA_INIT_COUNT
	.align		4
        /*0054*/ 	.byte	0x02, 0x4a
	.zero		1
	.zero		1


	//----- nvinfo : EIATTR_EXIT_INSTR_OFFSETS
	.align		4
        /*0058*/ 	.byte	0x04, 0x1c
        /*005a*/ 	.short	(.L_91 - .L_90)


	//   ....[0]....
.L_90:
        /*005c*/ 	.word	0x00000650


	//----- nvinfo : EIATTR_CRS_STACK_SIZE
	.align		4
.L_91:
        /*0060*/ 	.byte	0x04, 0x1e
        /*0062*/ 	.short	(.L_93 - .L_92)
.L_92:
        /*0064*/ 	.word	0x00000000


	//----- nvinfo : EIATTR_CBANK_PARAM_SIZE
	.align		4
.L_93:
        /*0068*/ 	.byte	0x03, 0x19
        /*006a*/ 	.short	0x0018


	//----- nvinfo : EIATTR_PARAM_CBANK
	.align		4
        /*006c*/ 	.byte	0x04, 0x0a
        /*006e*/ 	.short	(.L_95 - .L_94)
	.align		4
.L_94:
        /*0070*/ 	.word	index@(.nv.constant0._Z8compute2PKiPfii)
        /*0074*/ 	.short	0x0380
        /*0076*/ 	.short	0x0018


	//----- nvinfo : EIATTR_SW_WAR
	.align		4
.L_95:
        /*0078*/ 	.byte	0x04, 0x36
        /*007a*/ 	.short	(.L_97 - .L_96)
.L_96:
        /*007c*/ 	.word	0x00000008
.L_97:


//--------------------- .nv.info._Z8compute1PKiPfii --------------------------
	.section	.nv.info._Z8compute1PKiPfii,"",@"SHT_CUDA_INFO"
	.sectionflags	@""
	.align	4


	//----- nvinfo : EIATTR_CUDA_API_VERSION
	.align		4
        /*0000*/ 	.byte	0x04, 0x37
        /*0002*/ 	.short	(.L_99 - .L_98)
.L_98:
        /*0004*/ 	.word	0x00000082


	//----- nvinfo : EIATTR_KPARAM_INFO
	.align		4
.L_99:
        /*0008*/ 	.byte	0x04, 0x17
        /*000a*/ 	.short	(.L_101 - .L_100)
.L_100:
        /*000c*/ 	.word	0x00000000
        /*0010*/ 	.short	0x0003
        /*0012*/ 	.short	0x0014
        /*0014*/ 	.byte	0x00, 0xf0, 0x11, 0x00


	//----- nvinfo : EIATTR_KPARAM_INFO
	.align		4
.L_101:
        /*0018*/ 	.byte	0x04, 0x17
        /*001a*/ 	.short	(.L_103 - .L_102)
.L_102:
        /*001c*/ 	.word	0x00000000
        /*0020*/ 	.short	0x0002
        /*0022*/ 	.short	0x0010
        /*0024*/ 	.byte	0x00, 0xf0, 0x11, 0x00


	//----- nvinfo : EIATTR_KPARAM_INFO
	.align		4
.L_103:
        /*0028*/ 	.byte	0x04, 0x17
        /*002a*/ 	.short	(.L_105 - .L_104)
.L_104:
        /*002c*/ 	.word	0x00000000
        /*0030*/ 	.short	0x0001
        /*0032*/ 	.short	0x0008
        /*0034*/ 	.byte	0x00, 0xf5, 0x21, 0x00


	//----- nvinfo : EIATTR_KPARAM_INFO
	.align		4
.L_105:
        /*0038*/ 	.byte	0x04, 0x17
        /*003a*/ 	.short	(.L_107 - .L_106)
.L_106:
        /*003c*/ 	.word	0x00000000
        /*0040*/ 	.short	0x0000
        /*0042*/ 	.short	0x0000
        /*0044*/ 	.byte	0x00, 0xf5, 0x21, 0x00


	//----- nvinfo : EIATTR_SPARSE_MMA_MASK
	.align		4
.L_107:
        /*0048*/ 	.byte	0x03, 0x50
        /*004a*/ 	.short	0x0000


	//----- nvinfo : EIATTR_MAXREG_COUNT
	.align		4
        /*004c*/ 	.byte	0x03, 0x1b
        /*004e*/ 	.short	0x00ff


	//----- nvinfo : EIATTR_MERCURY_ISA_VERSION
	.align		4
        /*0050*/ 	.byte	0x03, 0x5f
        /*0052*/ 	.short	0x0101


	//----- nvinfo : EIATTR_VRC_CTA_INIT_COUNT
	.align		4
        /*0054*/ 	.byte	0x02, 0x4a
	.zero		1
	.zero		1


	//----- nvinfo : EIATTR_EXIT_INSTR_OFFSETS
	.align		4
        /*0058*/ 	.byte	0x04, 0x1c
        /*005a*/ 	.short	(.L_109 - .L_108)


	//   ....[0]....
.L_108:
        /*005c*/ 	.word	0x00000070


	//   ....[1]....
        /*0060*/ 	.word	0x00000900


	//----- nvinfo : EIATTR_CRS_STACK_SIZE
	.align		4
.L_109:
        /*0064*/ 	.byte	0x04, 0x1e
        /*0066*/ 	.short	(.L_111 - .L_110)
.L_110:
        /*0068*/ 	.word	0x00000000


	//----- nvinfo : EIATTR_CBANK_PARAM_SIZE
	.align		4
.L_111:
        /*006c*/ 	.byte	0x03, 0x19
        /*006e*/ 	.short	0x0018


	//----- nvinfo : EIATTR_PARAM_CBANK
	.align		4
        /*0070*/ 	.byte	0x04, 0x0a
        /*0072*/ 	.short	(.L_113 - .L_112)
	.align		4
.L_112:
        /*0074*/ 	.word	index@(.nv.constant0._Z8compute1PKiPfii)
        /*0078*/ 	.short	0x0380
        /*007a*/ 	.short	0x0018


	//----- nvinfo : EIATTR_SW_WAR
	.align		4
.L_113:
        /*007c*/ 	.byte	0x04, 0x36
        /*007e*/ 	.short	(.L_115 - .L_114)
.L_114:
        /*0080*/ 	.word	0x00000008
.L_115:


//--------------------- .nv.info._Z7computePKiPfii --------------------------
	.section	.nv.info._Z7computePKiPfii,"",@"SHT_CUDA_INFO"
	.sectionflags	@""
	.align	4


	//----- nvinfo : EIATTR_CUDA_API_VERSION
	.align		4
        /*0000*/ 	.byte	0x04, 0x37
        /*0002*/ 	.short	(.L_117 - .L_116)
.L_116:
        /*0004*/ 	.word	0x00000082


	//----- nvinfo : EIATTR_KPARAM_INFO
	.align		4
.L_117:
        /*0008*/ 	.byte	0x04, 0x17
        /*000a*/ 	.short	(.L_119 - .L_118)
.L_118:
        /*000c*/ 	.word	0x00000000
        /*0010*/ 	.short	0x0003
        /*0012*/ 	.short	0x0014
        /*0014*/ 	.byte	0x00, 0xf0, 0x11, 0x00


	//----- nvinfo : EIATTR_KPARAM_INFO
	.align		4
.L_119:
        /*0018*/ 	.byte	0x04, 0x17
        /*001a*/ 	.short	(.L_121 - .L_120)
.L_120:
        /*001c*/ 	.word	0x00000000
        /*0020*/ 	.short	0x0002
        /*0022*/ 	.short	0x0010
        /*0024*/ 	.byte	0x00, 0xf0, 0x11, 0x00


	//----- nvinfo : EIATTR_KPARAM_INFO
	.align		4
.L_121:
        /*0028*/ 	.byte	0x04, 0x17
        /*002a*/ 	.short	(.L_123 - .L_122)
.L_122:
        /*002c*/ 	.word	0x00000000
        /*0030*/ 	.short	0x0001
        /*0032*/ 	.short	0x0008
        /*0034*/ 	.byte	0x00, 0xf5, 0x21, 0x00


	//----- nvinfo : EIATTR_KPARAM_INFO
	.align		4
.L_123:
        /*0038*/ 	.byte	0x04, 0x17
        /*003a*/ 	.short	(.L_125 - .L_124)
.L_124:
        /*003c*/ 	.word	0x00000000
        /*0040*/ 	.short	0x0000
        /*0042*/ 	.short	0x0000
        /*0044*/ 	.byte	0x00, 0xf5, 0x21, 0x00


	//----- nvinfo : EIATTR_SPARSE_MMA_MASK
	.align		4
.L_125:
        /*0048*/ 	.byte	0x03, 0x50
        /*004a*/ 	.short	0x0000


	//----- nvinfo : EIATTR_MAXREG_COUNT
	.align		4
        /*004c*/ 	.byte	0x03, 0x1b
        /*004e*/ 	.short	0x00ff


	//----- nvinfo : EIATTR_MERCURY_ISA_VERSION
	.align		4
        /*0050*/ 	.byte	0x03, 0x5f
        /*0052*/ 	.short	0x0101


	//----- nvinfo : EIATTR_VRC_CTA_INIT_COUNT
	.align		4
        /*0054*/ 	.byte	0x02, 0x4a
	.zero		1
	.zero		1


	//----- nvinfo : EIATTR_EXIT_INSTR_OFFSETS
	.align		4
        /*0058*/ 	.byte	0x04, 0x1c
        /*005a*/ 	.short	(.L_127 - .L_126)


	//   ....[0]....
.L_126:
        /*005c*/ 	.word	0x000008d0


	//----- nvinfo : EIATTR_CBANK_PARAM_SIZE
	.align		4
.L_127:
        /*0060*/ 	.byte	0x03, 0x19
        /*0062*/ 	.short	0x0018


	//----- nvinfo : EIATTR_PARAM_CBANK
	.align		4
        /*0064*/ 	.byte	0x04, 0x0a
        /*0066*/ 	.short	(.L_129 - .L_128)
	.align		4
.L_128:
        /*0068*/ 	.word	index@(.nv.constant0._Z7computePKiPfii)
        /*006c*/ 	.short	0x0380
        /*006e*/ 	.short	0x0018


	//----- nvinfo : EIATTR_SW_WAR
	.align		4
.L_129:
        /*0070*/ 	.byte	0x04, 0x36
        /*0072*/ 	.short	(.L_131 - .L_130)
.L_130:
        /*0074*/ 	.word	0x00000008
.L_131:


//--------------------- .nv.callgraph             --------------------------
	.section	.nv.callgraph,"",@"SHT_CUDA_CALLGRAPH"
	.align	4
	.sectionentsize	8
	.align		4
        /*0000*/ 	.word	0x00000000
	.align		4
        /*0004*/ 	.word	0xffffffff
	.align		4
        /*0008*/ 	.word	0x00000000
	.align		4
        /*000c*/ 	.word	0xfffffffe
	.align		4
        /*0010*/ 	.word	0x00000000
	.align		4
        /*0014*/ 	.word	0xfffffffd
	.align		4
        /*0018*/ 	.word	0x00000000
	.align		4
        /*001c*/ 	.word	0xfffffffc


//--------------------- .text._Z2nlPfS_           --------------------------
	.section	.text._Z2nlPfS_,"ax",@progbits
	.align	128
        .global         _Z2nlPfS_
        .type           _Z2nlPfS_,@function
        .size           _Z2nlPfS_,(.L_x_47 - _Z2nlPfS_)
        .other          _Z2nlPfS_,@"STO_CUDA_ENTRY STV_DEFAULT"
_Z2nlPfS_:
.text._Z2nlPfS_:
[----:B------:R-:W-:Y:S01]  /*0000*/  LDC R1, c[0x0][0x37c] ;  /* 0x0000df00ff017b82 */ /* 0x000fe20000000800 */
[----:B------:R-:W0:Y:S07]  /*0010*/  S2R R0, SR_CTAID.Y ;  /* 0x0000000000007919 */ /* 0x000e2e0000002600 */
[----:B------:R-:W1:Y:S01]  /*0020*/  S2UR UR6, SR_CTAID.X ;  /* 0x00000000000679c3 */ /* 0x000e620000002500 */
[----:B------:R-:W2:Y:S07]  /*0030*/  LDCU.64 UR4, c[0x0][0x358] ;  /* 0x00006b00ff0477ac */ /* 0x000eae0008000a00 */
[----:B------:R-:W1:Y:S01]  /*0040*/  LDC R5, c[0x0][0x360] ;  /* 0x0000d800ff057b82 */ /* 0x000e620000000800 */
[----:B0-----:R-:W-:-:S04]  /*0050*/  LOP3.LUT R0, R0, 0x1, RZ, 0xc0, !PT ;  /* 0x0000000100007812 */ /* 0x001fc800078ec0ff */
[----:B------:R-:W-:Y:S02]  /*0060*/  ISETP.NE.U32.AND P0, PT, R0, 0x1, PT ;  /* 0x000000010000780c */ /* 0x000fe40003f05070 */
[----:B------:R-:W1:Y:S11]  /*0070*/  S2R R0, SR_TID.X ;  /* 0x0000000000007919 */ /* 0x000e760000002100 */
[----:B------:R-:W0:Y:S01]  /*0080*/  @P0 LDC.64 R2, c[0x0][0x380] ;  /* 0x0000e000ff020b82 */ /* 0x000e220000000a00 */
[----:B-1----:R-:W-:-:S04]  /*0090*/  IMAD R5, R5, UR6, R0 ;  /* 0x0000000605057c24 */ /* 0x002fc8000f8e0200 */
[----:B0-----:R-:W-:-:S05]  /*00a0*/  @P0 IMAD.WIDE R2, R5, 0x4, R2 ;  /* 0x0000000405020825 */ /* 0x001fca00078e0202 */
[----:B--2---:R0:W-:Y:S01]  /*00b0*/  @P0 STG.E desc[UR4][R2.64], RZ ;  /* 0x000000ff02000986 */ /* 0x0041e2000c101904 */
[----:B------:R-:W-:Y:S05]  /*00c0*/  @P0 EXIT ;  /* 0x000000000000094d */ /* 0x000fea0003800000 */
[----:B0-----:R-:W0:Y:S02]  /*00d0*/  LDC.64 R2, c[0x0][0x388] ;  /* 0x0000e200ff027b82 */ /* 0x001e240000000a00 */
[----:B0-----:R-:W-:-:S05]  /*00e0*/  IMAD.WIDE R2, R5, 0x4, R2 ;  /* 0x0000000405027825 */ /* 0x001fca00078e0202 */
[----:B------:R-:W-:Y:S01]  /*00f0*/  STG.E desc[UR4][R2.64], RZ ;  /* 0x000000ff02007986 */ /* 0x000fe2000c101904 */
[----:B------:R-:W-:Y:S05]  /*0100*/  EXIT ;  /* 0x000000000000794d */ /* 0x000fea0003800000 */
.L_x_0:
[----:B------:R-:W-:-:S00]  /*0110*/  BRA `(.L_x_0) ;  /* 0xfffffffc00fc7947 */ /* 0x000fc0000383ffff */
[----:B------:R-:W-:-:S00]  /*0120*/  NOP ;  /* 0x0000000000007918 */ /* 0x000fc00000000000 */
        /* <DEDUP_REMOVED lines=13> */
.L_x_47:


//--------------------- .text._Z3divPfS_ii        --------------------------
	.section	.text._Z3divPfS_ii,"ax",@progbits
	.align	128
        .global         _Z3divPfS_ii
        .type           _Z3divPfS_ii,@function
        .size           _Z3divPfS_ii,(.L_x_48 - _Z3divPfS_ii)
        .other          _Z3divPfS_ii,@"STO_CUDA_ENTRY STV_DEFAULT"
_Z3divPfS_ii:
.text._Z3divPfS_ii:
[----:B------:R-:W-:Y:S01]  /*0000*/  LDC R1, c[0x0][0x37c] ;  /* 0x0000df00ff017b82 */ /* 0x000fe20000000800 */
[----:B------:R-:W0:Y:S01]  /*0010*/  LDCU UR4, c[0x0][0x394] ;  /* 0x00007280ff0477ac */ /* 0x000e220008000800 */
[----:B------:R-:W1:Y:S01]  /*0020*/  LDCU.64 UR10, c[0x0][0x358] ;  /* 0x00006b00ff0a77ac */ /* 0x000e620008000a00 */
[----:B0-----:R-:W-:-:S09]  /*0030*/  UISETP.GE.AND UP0, UPT, UR4, 0x1, UPT ;  /* 0x000000010400788c */ /* 0x001fd2000bf06270 */
[----:B-1----:R-:W-:Y:S05]  /*0040*/  BRA.U !UP0, `(.L_x_1) ;  /* 0x0000000908247547 */ /* 0x002fea000b800000 */
[----:B------:R-:W-:Y:S01]  /*0050*/  UISETP.GE.U32.AND UP1, UPT, UR4, 0x10, UPT ;  /* 0x000000100400788c */ /* 0x000fe2000bf26070 */
[----:B------:R-:W-:Y:S01]  /*0060*/  HFMA2 R0, -RZ, RZ, 0, 0 ;  /* 0x00000000ff007431 */ /* 0x000fe200000001ff */
[----:B------:R-:W-:-:S04]  /*0070*/  ULOP3.LUT UR8, UR4, 0xf, URZ, 0xc0, !UPT ;  /* 0x0000000f04087892 */ /* 0x000fc8000f8ec0ff */
[----:B------:R-:W-:-:S03]  /*0080*/  UISETP.NE.AND UP0, UPT, UR8, URZ, UPT ;  /* 0x000000ff0800728c */ /* 0x000fc6000bf05270 */
[----:B------:R-:W-:Y:S08]  /*0090*/  BRA.U !UP1, `(.L_x_2) ;  /* 0x0000000109fc7547 */ /* 0x000ff0000b800000 */
[----:B------:R-:W0:Y:S01]  /*00a0*/  LDCU.64 UR6, c[0x0][0x388] ;  /* 0x00007100ff0677ac */ /* 0x000e220008000a00 */
[----:B------:R-:W-:-:S06]  /*00b0*/  ULOP3.LUT UR4, UR4, 0x7ffffff0, URZ, 0xc0, !UPT ;  /* 0x7ffffff004047892 */ /* 0x000fcc000f8ec0ff */
[----:B------:R-:W-:Y:S01]  /*00c0*/  MOV R0, UR4 ;  /* 0x0000000400007c02 */ /* 0x000fe20008000f00 */
[----:B0-----:R-:W-:-:S04]  /*00d0*/  UIADD3 UR5, UP1, UPT, UR6, 0x20, URZ ;  /* 0x0000002006057890 */ /* 0x001fc8000ff3e0ff */
[----:B------:R-:W-:Y:S02]  /*00e0*/  UIADD3.X UR6, UPT, UPT, URZ, UR7, URZ, UP1, !UPT ;  /* 0x00000007ff067290 */ /* 0x000fe40008ffe4ff */
[----:B------:R-:W-:Y:S01]  /*00f0*/  MOV R4, UR5 ;  /* 0x0000000500047c02 */ /* 0x000fe20008000f00 */
[----:B------:R-:W-:-:S03]  /*0100*/  UIADD3 UR7, UPT, UPT, -UR4, URZ, URZ ;  /* 0x000000ff04077290 */ /* 0x000fc6000fffe1ff */
[----:B------:R-:W-:-:S09]  /*0110*/  MOV R9, UR6 ;  /* 0x0000000600097c02 */ /* 0x000fd20008000f00 */
.L_x_3:
[----:B------:R-:W-:Y:S02]  /*0120*/  MOV R2, R4 ;  /* 0x0000000400027202 */ /* 0x000fe40000000f00 */
[----:B------:R-:W-:-:S05]  /*0130*/  MOV R3, R9 ;  /* 0x0000000900037202 */ /* 0x000fca0000000f00 */
[----:B------:R-:W2:Y:S04]  /*0140*/  LDG.E R10, desc[UR10][R2.64+-0x1c] ;  /* 0xffffe40a020a7981 */ /* 0x000ea8000c1e1900 */
[----:B------:R-:W3:Y:S04]  /*0150*/  LDG.E R12, desc[UR10][R2.64+-0x18] ;  /* 0xffffe80a020c7981 */ /* 0x000ee8000c1e1900 */
[----:B------:R-:W4:Y:S04]  /*0160*/  LDG.E R14, desc[UR10][R2.64+-0x14] ;  /* 0xffffec0a020e7981 */ /* 0x000f28000c1e1900 */
[----:B------:R-:W5:Y:S04]  /*0170*/  LDG.E R16, desc[UR10][R2.64+-0x10] ;  /* 0xfffff00a02107981 */ /* 0x000f68000c1e1900 */
        /* <DEDUP_REMOVED lines=11> */
[----:B------:R-:W5:Y:S01]  /*0230*/  LDG.E R20, desc[UR10][R2.64+-0x8] ;  /* 0xfffff80a02147981 */ /* 0x000f62000c1e1900 */
[----:B------:R-:W-:-:S04]  /*0240*/  UIADD3 UR7, UPT, UPT, UR7, 0x10, URZ ;  /* 0x0000001007077890 */ /* 0x000fc8000fffe0ff */
[----:B------:R-:W-:Y:S01]  /*0250*/  UISETP.NE.AND UP1, UPT, UR7, URZ, UPT ;  /* 0x000000ff0700728c */ /* 0x000fe2000bf25270 */
[----:B--2---:R-:W-:Y:S01]  /*0260*/  FMUL R11, R10, 0.00048828125 ;  /* 0x3a0000000a0b7820 */ /* 0x004fe20000400000 */
[----:B---3--:R-:W-:Y:S01]  /*0270*/  FMUL R13, R12, 0.00048828125 ;  /* 0x3a0000000c0d7820 */ /* 0x008fe20000400000 */
[----:B----4-:R-:W-:-:S03]  /*0280*/  FMUL R15, R14, 0.00048828125 ;  /* 0x3a0000000e0f7820 */ /* 0x010fc60000400000 */
[----:B------:R0:W-:Y:S01]  /*0290*/  STG.E desc[UR10][R2.64+-0x1c], R11 ;  /* 0xffffe40b02007986 */ /* 0x0001e2000c10190a */
[----:B-----5:R-:W-:-:S03]  /*02a0*/  FMUL R17, R16, 0.00048828125 ;  /* 0x3a00000010117820 */ /* 0x020fc60000400000 */
[----:B------:R1:W-:Y:S01]  /*02b0*/  STG.E desc[UR10][R2.64+-0x18], R13 ;  /* 0xffffe80d02007986 */ /* 0x0003e2000c10190a */
[----:B------:R-:W-:-:S03]  /*02c0*/  FMUL R19, R18, 0.00048828125 ;  /* 0x3a00000012137820 */ /* 0x000fc60000400000 */
[----:B------:R2:W-:Y:S01]  /*02d0*/  STG.E desc[UR10][R2.64+-0x14], R15 ;  /* 0xffffec0f02007986 */ /* 0x0005e2000c10190a */
[----:B------:R-:W-:Y:S01]  /*02e0*/  FMUL R21, R21, 0.00048828125 ;  /* 0x3a00000015157820 */ /* 0x000fe20000400000 */
[----:B------:R-:W-:Y:S01]  /*02f0*/  FMUL R23, R22, 0.00048828125 ;  /* 0x3a00000016177820 */ /* 0x000fe20000400000 */
[----:B------:R-:W-:Y:S01]  /*0300*/  FMUL R25, R24, 0.00048828125 ;  /* 0x3a00000018197820 */ /* 0x000fe20000400000 */
[----:B------:R-:W-:Y:S01]  /*0310*/  FMUL R27, R26, 0.00048828125 ;  /* 0x3a0000001a1b7820 */ /* 0x000fe20000400000 */
[----:B0-----:R-:W-:Y:S01]  /*0320*/  FMUL R11, R8, 0.00048828125 ;  /* 0x3a000000080b7820 */ /* 0x001fe20000400000 */
[----:B-1----:R-:W-:Y:S01]  /*0330*/  FMUL R13, R4, 0.00048828125 ;  /* 0x3a000000040d7820 */ /* 0x002fe20000400000 */
[----:B------:R-:W-:Y:S01]  /*0340*/  FMUL R7, R7, 0.00048828125 ;  /* 0x3a00000007077820 */ /* 0x000fe20000400000 */
[----:B--2---:R-:W-:Y:S01]  /*0350*/  FMUL R15, R6, 0.00048828125 ;  /* 0x3a000000060f7820 */ /* 0x004fe20000400000 */
[----:B------:R-:W-:Y:S01]  /*0360*/  FMUL R5, R5, 0.00048828125 ;  /* 0x3a00000005057820 */ /* 0x000fe20000400000 */
[----:B------:R-:W-:Y:S04]  /*0370*/  STG.E desc[UR10][R2.64+-0x10], R17 ;  /* 0xfffff01102007986 */ /* 0x000fe8000c10190a */
        /* <DEDUP_REMOVED lines=9> */
[----:B------:R-:W-:Y:S01]  /*0410*/  STG.E desc[UR10][R2.64+0x1c], R5 ;  /* 0x00001c0502007986 */ /* 0x000fe2000c10190a */
[----:B------:R-:W-:Y:S01]  /*0420*/  FMUL R9, R9, 0.00048828125 ;  /* 0x3a00000009097820 */ /* 0x000fe20000400000 */
[----:B------:R-:W-:-:S04]  /*0430*/  IADD3 R4, P0, PT, R2, 0x40, RZ ;  /* 0x0000004002047810 */ /* 0x000fc80007f1e0ff */
[----:B------:R0:W-:Y:S02]  /*0440*/  STG.E desc[UR10][R2.64+-0x20], R9 ;  /* 0xffffe00902007986 */ /* 0x0001e4000c10190a */
[----:B0-----:R-:W-:-:S05]  /*0450*/  FMUL R9, R20, 0.00048828125 ;  /* 0x3a00000014097820 */ /* 0x001fca0000400000 */
[----:B------:R0:W-:Y:S02]  /*0460*/  STG.E desc[UR10][R2.64+-0x8], R9 ;  /* 0xfffff80902007986 */ /* 0x0001e4000c10190a */
[----:B0-----:R-:W-:Y:S01]  /*0470*/  IADD3.X R9, PT, PT, RZ, R3, RZ, P0, !PT ;  /* 0x00000003ff097210 */ /* 0x001fe200007fe4ff */
[----:B------:R-:W-:Y:S06]  /*0480*/  BRA.U UP1, `(.L_x_3) ;  /* 0xfffffffd01247547 */ /* 0x000fec000b83ffff */
.L_x_2:
[----:B------:R-:W-:Y:S05]  /*0490*/  BRA.U !UP0, `(.L_x_1) ;  /* 0x0000000508107547 */ /* 0x000fea000b800000 */
[----:B------:R-:W0:Y:S01]  /*04a0*/  LDCU UR4, c[0x0][0x394] ;  /* 0x00007280ff0477ac */ /* 0x000e220008000800 */
[----:B------:R-:W-:Y:S02]  /*04b0*/  UISETP.GE.U32.AND UP0, UPT, UR8, 0x8, UPT ;  /* 0x000000080800788c */ /* 0x000fe4000bf06070 */
[----:B0-----:R-:W-:-:S04]  /*04c0*/  ULOP3.LUT UR5, UR4, 0x7, URZ, 0xc0, !UPT ;  /* 0x0000000704057892 */ /* 0x001fc8000f8ec0ff */
[----:B------:R-:W-:-:S03]  /*04d0*/  UISETP.NE.AND UP1, UPT, UR5, URZ, UPT ;  /* 0x000000ff0500728c */ /* 0x000fc6000bf25270 */
[----:B------:R-:W-:Y:S08]  /*04e0*/  BRA.U !UP0, `(.L_x_4) ;  /* 0x00000001086c7547 */ /* 0x000ff0000b800000 */
[----:B------:R-:W0:Y:S02]  /*04f0*/  LDC.64 R2, c[0x0][0x388] ;  /* 0x0000e200ff027b82 */ /* 0x000e240000000a00 */
[----:B0-----:R-:W-:-:S05]  /*0500*/  IMAD.WIDE.U32 R2, R0, 0x4, R2 ;  /* 0x0000000400027825 */ /* 0x001fca00078e0002 */
[----:B------:R-:W2:Y:S04]  /*0510*/  LDG.E R4, desc[UR10][R2.64] ;  /* 0x0000000a02047981 */ /* 0x000ea8000c1e1900 */
[----:B------:R-:W3:Y:S04]  /*0520*/  LDG.E R6, desc[UR10][R2.64+0x4] ;  /* 0x0000040a02067981 */ /* 0x000ee8000c1e1900 */
[----:B------:R-:W4:Y:S04]  /*0530*/  LDG.E R8, desc[UR10][R2.64+0x8] ;  /* 0x0000080a02087981 */ /* 0x000f28000c1e1900 */
[----:B------:R-:W5:Y:S04]  /*0540*/  LDG.E R10, desc[UR10][R2.64+0xc] ;  /* 0x00000c0a020a7981 */ /* 0x000f68000c1e1900 */
[----:B------:R-:W5:Y:S04]  /*0550*/  LDG.E R12, desc[UR10][R2.64+0x10] ;  /* 0x0000100a020c7981 */ /* 0x000f68000c1e1900 */
[----:B------:R-:W5:Y:S04]  /*0560*/  LDG.E R14, desc[UR10][R2.64+0x14] ;  /* 0x0000140a020e7981 */ /* 0x000f68000c1e1900 */
[----:B------:R-:W5:Y:S04]  /*0570*/  LDG.E R16, desc[UR10][R2.64+0x18] ;  /* 0x0000180a02107981 */ /* 0x000f68000c1e1900 */
[----:B------:R-:W5:Y:S01]  /*0580*/  LDG.E R18, desc[UR10][R2.64+0x1c] ;  /* 0x00001c0a02127981 */ /* 0x000f62000c1e1900 */
[----:B------:R-:W-:Y:S01]  /*0590*/  IADD3 R0, PT, PT, R0, 0x8, RZ ;  /* 0x0000000800007810 */ /* 0x000fe20007ffe0ff */
[----:B--2---:R-:W-:Y:S01]  /*05a0*/  FMUL R5, R4, 0.00048828125 ;  /* 0x3a00000004057820 */ /* 0x004fe20000400000 */
[----:B---3--:R-:W-:-:S04]  /*05b0*/  FMUL R7, R6, 0.00048828125 ;  /* 0x3a00000006077820 */ /* 0x008fc80000400000 */
[----:B------:R0:W-:Y:S01]  /*05c0*/  STG.E desc[UR10][R2.64], R5 ;  /* 0x0000000502007986 */ /* 0x0001e2000c10190a */
[----:B----4-:R-:W-:-:S03]  /*05d0*/  FMUL R9, R8, 0.00048828125 ;  /* 0x3a00000008097820 */ /* 0x010fc60000400000 */
[----:B------:R0:W-:Y:S01]  /*05e0*/  STG.E desc[UR10][R2.64+0x4], R7 ;  /* 0x0000040702007986 */ /* 0x0001e2000c10190a */
[----:B-----5:R-:W-:-:S03]  /*05f0*/  FMUL R11, R10, 0.00048828125 ;  /* 0x3a0000000a0b7820 */ /* 0x020fc60000400000 */
[----:B------:R0:W-:Y:S01]  /*0600*/  STG.E desc[UR10][R2.64+0x8], R9 ;  /* 0x0000080902007986 */ /* 0x0001e2000c10190a */
[----:B------:R-:W-:-:S03]  /*0610*/  FMUL R13, R12, 0.00048828125 ;  /* 0x3a0000000c0d7820 */ /* 0x000fc60000400000 */
[----:B------:R0:W-:Y:S01]  /*0620*/  STG.E desc[UR10][R2.64+0xc], R11 ;  /* 0x00000c0b02007986 */ /* 0x0001e2000c10190a */
[----:B------:R-:W-:-:S03]  /*0630*/  FMUL R15, R14, 0.00048828125 ;  /* 0x3a0000000e0f7820 */ /* 0x000fc60000400000 */
[----:B------:R0:W-:Y:S01]  /*0640*/  STG.E desc[UR10][R2.64+0x10], R13 ;  /* 0x0000100d02007986 */ /* 0x0001e2000c10190a */
[----:B------:R-:W-:-:S03]  /*0650*/  FMUL R17, R16, 0.00048828125 ;  /* 0x3a00000010117820 */ /* 0x000fc60000400000 */
[----:B------:R0:W-:Y:S01]  /*0660*/  STG.E desc[UR10][R2.64+0x14], R15 ;  /* 0x0000140f02007986 */ /* 0x0001e2000c10190a */
[----:B------:R-:W-:-:S03]  /*0670*/  FMUL R19, R18, 0.00048828125 ;  /* 0x3a00000012137820 */ /* 0x000fc60000400000 */
[----:B------:R0:W-:Y:S04]  /*0680*/  STG.E desc[UR10][R2.64+0x18], R17 ;  /* 0x0000181102007986 */ /* 0x0001e8000c10190a */
[----:B------:R0:W-:Y:S02]  /*0690*/  STG.E desc[UR10][R2.64+0x1c], R19 ;  /* 0x00001c1302007986 */ /* 0x0001e4000c10190a */
.L_x_4:
[----:B------:R-:W-:Y:S05]  /*06a0*/  BRA.U !UP1, `(.L_x_1) ;  /* 0x00000001098c7547 */ /* 0x000fea000b800000 */
[----:B------:R-:W-:Y:S02]  /*06b0*/  UISETP.GE.U32.AND UP0, UPT, UR5, 0x4, UPT ;  /* 0x000000040500788c */ /* 0x000fe4000bf06070 */
[----:B------:R-:W-:-:S04]  /*06c0*/  ULOP3.LUT UR4, UR4, 0x3, URZ, 0xc0, !UPT ;  /* 0x0000000304047892 */ /* 0x000fc8000f8ec0ff */
[----:B------:R-:W-:-:S03]  /*06d0*/  UISETP.NE.AND UP1, UPT, UR4, URZ, UPT ;  /* 0x000000ff0400728c */ /* 0x000fc6000bf25270 */
[----:B------:R-:W-:Y:S08]  /*06e0*/  BRA.U !UP0, `(.L_x_5) ;  /* 0x00000001083c7547 */ /* 0x000ff0000b800000 */
[----:B0-----:R-:W0:Y:S02]  /*06f0*/  LDC.64 R2, c[0x0][0x388] ;  /* 0x0000e200ff027b82 */ /* 0x001e240000000a00 */
[----:B0-----:R-:W-:-:S05]  /*0700*/  IMAD.WIDE.U32 R2, R0, 0x4, R2 ;  /* 0x0000000400027825 */ /* 0x001fca00078e0002 */
[----:B------:R-:W2:Y:S04]  /*0710*/  LDG.E R4, desc[UR10][R2.64] ;  /* 0x0000000a02047981 */ /* 0x000ea8000c1e1900 */
[----:B------:R-:W3:Y:S04]  /*0720*/  LDG.E R6, desc[UR10][R2.64+0x4] ;  /* 0x0000040a02067981 */ /* 0x000ee8000c1e1900 */
[----:B------:R-:W4:Y:S04]  /*0730*/  LDG.E R8, desc[UR10][R2.64+0x8] ;  /* 0x0000080a02087981 */ /* 0x000f28000c1e1900 */
        /* <DEDUP_REMOVED lines=8> */
[----:B------:R1:W-:Y:S04]  /*07c0*/  STG.E desc[UR10][R2.64+0x8], R9 ;  /* 0x0000080902007986 */ /* 0x0003e8000c10190a */
[----:B------:R1:W-:Y:S02]  /*07d0*/  STG.E desc[UR10][R2.64+0xc], R11 ;  /* 0x00000c0b02007986 */ /* 0x0003e4000c10190a */
.L_x_5:
[----:B------:R-:W-:Y:S05]  /*07e0*/  BRA.U !UP1, `(.L_x_1) ;  /* 0x00000001093c7547 */ /* 0x000fea000b800000 */
[----:B01----:R-:W0:Y:S01]  /*07f0*/  LDC.64 R2, c[0x0][0x388] ;  /* 0x0000e200ff027b82 */ /* 0x003e220000000a00 */
[----:B------:R-:W-:Y:S01]  /*0800*/  UIADD3 UR4, UPT, UPT, -UR4, URZ, URZ ;  /* 0x000000ff04047290 */ /* 0x000fe2000fffe1ff */
[----:B0-----:R-:W-:-:S03]  /*0810*/  IMAD.WIDE.U32 R2, R0, 0x4, R2 ;  /* 0x0000000400027825 */ /* 0x001fc600078e0002 */
[----:B------:R-:W-:Y:S02]  /*0820*/  MOV R0, R2 ;  /* 0x0000000200007202 */ /* 0x000fe40000000f00 */
[----:B------:R-:W-:-:S07]  /*0830*/  MOV R7, R3 ;  /* 0x0000000300077202 */ /* 0x000fce0000000f00 */
.L_x_6:
[----:B--2---:R-:W-:Y:S02]  /*0840*/  MOV R2, R0 ;  /* 0x0000000000027202 */ /* 0x004fe40000000f00 */
[----:B------:R-:W-:-:S05]  /*0850*/  MOV R3, R7 ;  /* 0x0000000700037202 */ /* 0x000fca0000000f00 */
[----:B------:R-:W2:Y:S01]  /*0860*/  LDG.E R0, desc[UR10][R2.64] ;  /* 0x0000000a02007981 */ /* 0x000ea2000c1e1900 */
[----:B------:R-:W-:-:S04]  /*0870*/  UIADD3 UR4, UPT, UPT, UR4, 0x1, URZ ;  /* 0x0000000104047890 */ /* 0x000fc8000fffe0ff */
[----:B------:R-:W-:Y:S01]  /*0880*/  UISETP.NE.AND UP0, UPT, UR4, URZ, UPT ;  /* 0x000000ff0400728c */ /* 0x000fe2000bf05270 */
[----:B--2---:R-:W-:Y:S01]  /*0890*/  FMUL R5, R0, 0.00048828125 ;  /* 0x3a00000000057820 */ /* 0x004fe20000400000 */
[----:B------:R-:W-:-:S04]  /*08a0*/  IADD3 R0, P0, PT, R2, 0x4, RZ ;  /* 0x0000000402007810 */ /* 0x000fc80007f1e0ff */
[----:B------:R2:W-:Y:S01]  /*08b0*/  STG.E desc[UR10][R2.64], R5 ;  /* 0x0000000502007986 */ /* 0x0005e2000c10190a */
[----:B------:R-:W-:Y:S02]  /*08c0*/  IADD3.X R7, PT, PT, RZ, R3, RZ, P0, !PT ;  /* 0x00000003ff077210 */ /* 0x000fe400007fe4ff */
[----:B------:R-:W-:Y:S06]  /*08d0*/  BRA.U UP0, `(.L_x_6) ;  /* 0xfffffffd00d87547 */ /* 0x000fec000b83ffff */
.L_x_1:
[----:B------:R-:W3:Y:S02]  /*08e0*/  LDC R4, c[0x0][0x390] ;  /* 0x0000e400ff047b82 */ /* 0x000ee40000000800 */
[----:B---3--:R-:W-:-:S13]  /*08f0*/  ISETP.GE.AND P0, PT, R4, 0x1, PT ;  /* 0x000000010400780c */ /* 0x008fda0003f06270 */
[----:B------:R-:W-:Y:S05]  /*0900*/  @!P0 EXIT ;  /* 0x000000000000894d */ /* 0x000fea0003800000 */
[C---:B------:R-:W-:Y:S01]  /*0910*/  ISETP.GE.U32.AND P1, PT, R4.reuse, 0x10, PT ;  /* 0x000000100400780c */ /* 0x040fe20003f26070 */
[----:B------:R-:W-:Y:S01]  /*0920*/  HFMA2 R0, -RZ, RZ, 0, 0 ;  /* 0x00000000ff007431 */ /* 0x000fe200000001ff */
[----:B------:R-:W-:-:S04]  /*0930*/  LOP3.LUT R28, R4, 0xf, RZ, 0xc0, !PT ;  /* 0x0000000f041c7812 */ /* 0x000fc800078ec0ff */
[----:B------:R-:W-:-:S07]  /*0940*/  ISETP.NE.AND P0, PT, R28, RZ, PT ;  /* 0x000000ff1c00720c */ /* 0x000fce0003f05270 */
[----:B------:R-:W-:Y:S06]  /*0950*/  @!P1 BRA `(.L_x_7) ;  /* 0x0000000000f89947 */ /* 0x000fec0003800000 */
[----:B------:R-:W3:Y:S01]  /*0960*/  LDCU.64 UR4, c[0x0][0x380] ;  /* 0x00007000ff0477ac */ /* 0x000ee20008000a00 */
[----:B------:R-:W-:-:S04]  /*0970*/  LOP3.LUT R0, R4, 0x7ffffff0, RZ, 0xc0, !PT ;  /* 0x7ffffff004007812 */ /* 0x000fc800078ec0ff */
[----:B012---:R-:W-:Y:S01]  /*0980*/  IADD3 R5, PT, PT, -R0, RZ, RZ ;  /* 0x000000ff00057210 */ /* 0x007fe20007ffe1ff */
[----:B---3--:R-:W-:-:S04]  /*0990*/  UIADD3 UR4, UP0, UPT, UR4, 0x20, URZ ;  /* 0x0000002004047890 */ /* 0x008fc8000ff1e0ff */
[----:B------:R-:W-:Y:S02]  /*09a0*/  UIADD3.X UR5, UPT, UPT, URZ, UR5, URZ, UP0, !UPT ;  /* 0x00000005ff057290 */ /* 0x000fe400087fe4ff */
[----:B------:R-:W-:-:S04]  /*09b0*/  MOV R6, UR4 ;  /* 0x0000000400067c02 */ /* 0x000fc80008000f00 */
[----:B------:R-:W-:-:S07]  /*09c0*/  MOV R11, UR5 ;  /* 0x00000005000b7c02 */ /* 0x000fce0008000f00 */
.L_x_8:
[----:B----4-:R-:W-:Y:S02]  /*09d0*/  MOV R2, R6 ;  /* 0x0000000600027202 */ /* 0x010fe40000000f00 */
        /* <DEDUP_REMOVED lines=17> */
[----:B------:R-:W-:-:S04]  /*0af0*/  IADD3 R5, PT, PT, R5, 0x10, RZ ;  /* 0x0000001005057810 */ /* 0x000fc80007ffe0ff */
[----:B------:R-:W-:Y:S01]  /*0b00*/  ISETP.NE.AND P1, PT, R5, RZ, PT ;  /* 0x000000ff0500720c */ /* 0x000fe20003f25270 */
        /* <DEDUP_REMOVED lines=10> */
[----:B------:R-:W-:Y:S01]  /*0bb0*/  STG.E desc[UR10][R2.64+-0x10], R23 ;  /* 0xfffff01702007986 */ /* 0x000fe2000c10190a */
[----:B0-----:R-:W-:-:S03]  /*0bc0*/  FMUL R15, R26, 0.00048828125 ;  /* 0x3a0000001a0f7820 */ /* 0x001fc60000400000 */
[----:B------:R-:W-:Y:S01]  /*0bd0*/  STG.E desc[UR10][R2.64+-0xc], R25 ;  /* 0xfffff41902007986 */ /* 0x000fe2000c10190a */
[----:B------:R-:W-:-:S03]  /*0be0*/  FMUL R27, R27, 0.00048828125 ;  /* 0x3a0000001b1b7820 */ /* 0x000fc60000400000 */
[----:B------:R-:W-:Y:S01]  /*0bf0*/  STG.E desc[UR10][R2.64+-0x8], R15 ;  /* 0xfffff80f02007986 */ /* 0x000fe2000c10190a */
[----:B------:R-:W-:-:S03]  /*0c00*/  FMUL R13, R13, 0.00048828125 ;  /* 0x3a0000000d0d7820 */ /* 0x000fc60000400000 */
[----:B------:R-:W-:Y:S01]  /*0c10*/  STG.E desc[UR10][R2.64+-0x4], R27 ;  /* 0xfffffc1b02007986 */ /* 0x000fe2000c10190a */
[----:B------:R-:W-:-:S03]  /*0c20*/  FMUL R29, R12, 0.00048828125 ;  /* 0x3a0000000c1d7820 */ /* 0x000fc60000400000 */
[----:B------:R-:W-:Y:S01]  /*0c30*/  STG.E desc[UR10][R2.64], R13 ;  /* 0x0000000d02007986 */ /* 0x000fe2000c10190a */
[----:B------:R-:W-:-:S03]  /*0c40*/  FMUL R11, R11, 0.00048828125 ;  /* 0x3a0000000b0b7820 */ /* 0x000fc60000400000 */
[----:B------:R-:W-:Y:S01]  /*0c50*/  STG.E desc[UR10][R2.64+0x4], R29 ;  /* 0x0000041d02007986 */ /* 0x000fe2000c10190a */
[----:B-1----:R-:W-:-:S03]  /*0c60*/  FMUL R17, R10, 0.00048828125 ;  /* 0x3a0000000a117820 */ /* 0x002fc60000400000 */
[----:B------:R0:W-:Y:S01]  /*0c70*/  STG.E desc[UR10][R2.64+0x8], R11 ;  /* 0x0000080b02007986 */ /* 0x0001e2000c10190a */
[----:B--2---:R-:W-:Y:S01]  /*0c80*/  FMUL R19, R6, 0.00048828125 ;  /* 0x3a00000006137820 */ /* 0x004fe20000400000 */
[----:B------:R-:W-:Y:S02]  /*0c90*/  IADD3 R6, P2, PT, R2, 0x40, RZ ;  /* 0x0000004002067810 */ /* 0x000fe40007f5e0ff */
[----:B------:R4:W-:Y:S01]  /*0ca0*/  STG.E desc[UR10][R2.64+0xc], R17 ;  /* 0x00000c1102007986 */ /* 0x0009e2000c10190a */
[----:B------:R-:W-:-:S03]  /*0cb0*/  FMUL R9, R9, 0.00048828125 ;  /* 0x3a00000009097820 */ /* 0x000fc60000400000 */
[----:B------:R4:W-:Y:S01]  /*0cc0*/  STG.E desc[UR10][R2.64+0x10], R19 ;  /* 0x0000101302007986 */ /* 0x0009e2000c10190a */
[----:B---3--:R-:W-:Y:S01]  /*0cd0*/  FMUL R21, R8, 0.00048828125 ;  /* 0x3a00000008157820 */ /* 0x008fe20000400000 */
[----:B0-----:R-:W-:Y:S02]  /*0ce0*/  IADD3.X R11, PT, PT, RZ, R3, RZ, P2, !PT ;  /* 0x00000003ff0b7210 */ /* 0x001fe400017fe4ff */
[----:B------:R4:W-:Y:S01]  /*0cf0*/  STG.E desc[UR10][R2.64+0x14], R9 ;  /* 0x0000140902007986 */ /* 0x0009e2000c10190a */
[----:B------:R-:W-:-:S03]  /*0d00*/  FMUL R7, R7, 0.00048828125 ;  /* 0x3a00000007077820 */ /* 0x000fc60000400000 */
[----:B------:R4:W-:Y:S04]  /*0d10*/  STG.E desc[UR10][R2.64+0x18], R21 ;  /* 0x0000181502007986 */ /* 0x0009e8000c10190a */
[----:B------:R4:W-:Y:S01]  /*0d20*/  STG.E desc[UR10][R2.64+0x1c], R7 ;  /* 0x00001c0702007986 */ /* 0x0009e2000c10190a */
[----:B------:R-:W-:Y:S05]  /*0d30*/  @P1 BRA `(.L_x_8) ;  /* 0xfffffffc00241947 */ /* 0x000fea000383ffff */
.L_x_7:
[----:B------:R-:W-:Y:S05]  /*0d40*/  @!P0 EXIT ;  /* 0x000000000000894d */ /* 0x000fea0003800000 */
[----:B------:R-:W-:Y:S02]  /*0d50*/  ISETP.GE.U32.AND P0, PT, R28, 0x8, PT ;  /* 0x000000081c00780c */ /* 0x000fe40003f06070 */
[----:B------:R-:W-:-:S04]  /*0d60*/  LOP3.LUT R20, R4, 0x7, RZ, 0xc0, !PT ;  /* 0x0000000704147812 */ /* 0x000fc800078ec0ff */
[----:B------:R-:W-:-:S07]  /*0d70*/  ISETP.NE.AND P1, PT, R20, RZ, PT ;  /* 0x000000ff1400720c */ /* 0x000fce0003f25270 */
[----:B------:R-:W-:Y:S06]  /*0d80*/  @!P0 BRA `(.L_x_9) ;  /* 0x00000000006c8947 */ /* 0x000fec0003800000 */
[----:B012-4-:R-:W0:Y:S02]  /*0d90*/  LDC.64 R2, c[0x0][0x380] ;  /* 0x0000e000ff027b82 */ /* 0x017e240000000a00 */
        /* <DEDUP_REMOVED lines=26> */
.L_x_9:
[----:B------:R-:W-:Y:S05]  /*0f40*/  @!P1 EXIT ;  /* 0x000000000000994d */ /* 0x000fea0003800000 */
[----:B------:R-:W-:Y:S02]  /*0f50*/  ISETP.GE.U32.AND P0, PT, R20, 0x4, PT ;  /* 0x000000041400780c */ /* 0x000fe40003f06070 */
[----:B------:R-:W-:-:S04]  /*0f60*/  LOP3.LUT R4, R4, 0x3, RZ, 0xc0, !PT ;  /* 0x0000000304047812 */ /* 0x000fc800078ec0ff */
[----:B------:R-:W-:-:S07]  /*0f70*/  ISETP.NE.AND P1, PT, R4, RZ, PT ;  /* 0x000000ff0400720c */ /* 0x000fce0003f25270 */
[----:B------:R-:W-:Y:S06]  /*0f80*/  @!P0 BRA `(.L_x_10) ;  /* 0x00000000003c8947 */ /* 0x000fec0003800000 */
[----:B01234-:R-:W0:Y:S02]  /*0f90*/  LDC.64 R2, c[0x0][0x380] ;  /* 0x0000e000ff027b82 */ /* 0x01fe240000000a00 */
        /* <DEDUP_REMOVED lines=14> */
.L_x_10:
[----:B------:R-:W-:Y:S05]  /*1080*/  @!P1 EXIT ;  /* 0x000000000000994d */ /* 0x000fea0003800000 */
[----:B01234-:R-:W0:Y:S01]  /*1090*/  LDC.64 R2, c[0x0][0x380] ;  /* 0x0000e000ff027b82 */ /* 0x01fe220000000a00 */
[----:B------:R-:W-:Y:S01]  /*10a0*/  IADD3 R4, PT, PT, -R4, RZ, RZ ;  /* 0x000000ff04047210 */ /* 0x000fe20007ffe1ff */
[----:B0-----:R-:W-:-:S03]  /*10b0*/  IMAD.WIDE.U32 R2, R0, 0x4, R2 ;  /* 0x0000000400027825 */ /* 0x001fc600078e0002 */
[----:B------:R-:W-:Y:S02]  /*10c0*/  MOV R0, R2 ;  /* 0x0000000200007202 */ /* 0x000fe40000000f00 */
[----:B------:R-:W-:-:S07]  /*10d0*/  MOV R7, R3 ;  /* 0x0000000300077202 */ /* 0x000fce0000000f00 */
.L_x_11:
[----:B0-----:R-:W-:Y:S02]  /*10e0*/  MOV R2, R0 ;  /* 0x0000000000027202 */ /* 0x001fe40000000f00 */
[----:B------:R-:W-:-:S05]  /*10f0*/  MOV R3, R7 ;  /* 0x0000000700037202 */ /* 0x000fca0000000f00 */
[----:B------:R-:W2:Y:S01]  /*1100*/  LDG.E R0, desc[UR10][R2.64] ;  /* 0x0000000a02007981 */ /* 0x000ea2000c1e1900 */
[----:B------:R-:W-:-:S04]  /*1110*/  IADD3 R4, PT, PT, R4, 0x1, RZ ;  /* 0x0000000104047810 */ /* 0x000fc80007ffe0ff */
[----:B------:R-:W-:Y:S01]  /*1120*/  ISETP.NE.AND P0, PT, R4, RZ, PT ;  /* 0x000000ff0400720c */ /* 0x000fe20003f05270 */
[----:B--2---:R-:W-:Y:S01]  /*1130*/  FMUL R5, R0, 0.00048828125 ;  /* 0x3a00000000057820 */ /* 0x004fe20000400000 */
[----:B------:R-:W-:-:S04]  /*1140*/  IADD3 R0, P1, PT, R2, 0x4, RZ ;  /* 0x0000000402007810 */ /* 0x000fc80007f3e0ff */
[----:B------:R0:W-:Y:S01]  /*1150*/  STG.E desc[UR10][R2.64], R5 ;  /* 0x0000000502007986 */ /* 0x0001e2000c10190a */
[----:B------:R-:W-:-:S06]  /*1160*/  IADD3.X R7, PT, PT, RZ, R3, RZ, P1, !PT ;  /* 0x00000003ff077210 */ /* 0x000fcc0000ffe4ff */
[----:B------:R-:W-:Y:S05]  /*1170*/  @P0 BRA `(.L_x_11) ;  /* 0xfffffffc00d80947 */ /* 0x000fea000383ffff */
[----:B------:R-:W-:Y:S05]  /*1180*/  EXIT ;  /* 0x000000000000794d */ /* 0x000fea0003800000 */
.L_x_12:
        /* <DEDUP_REMOVED lines=15> */
.L_x_48:


//--------------------- .text._Z11compute2048PKiPfS1_ --------------------------
	.section	.text._Z11compute2048PKiPfS1_,"ax",@progbits
	.align	128
        .global         _Z11compute2048PKiPfS1_
        .type           _Z11compute2048PKiPfS1_,@function
        .size           _Z11compute2048PKiPfS1_,(.L_x_49 - _Z11compute2048PKiPfS1_)
        .other          _Z11compute2048PKiPfS1_,@"STO_CUDA_ENTRY STV_DEFAULT"
_Z11compute2048PKiPfS1_:
.text._Z11compute2048PKiPfS1_:
[----:B------:R-:W-:Y:S01]  /*0000*/  LDC R1, c[0x0][0x37c] ;  /* 0x0000df00ff017b82 */ /* 0x000fe20000000800 */
[----:B------:R-:W-:Y:S05]  /*0010*/  EXIT ;  /* 0x000000000000794d */ /* 0x000fea0003800000 */
.L_x_13:
        /* <DEDUP_REMOVED lines=14> */
.L_x_49:


//--------------------- .text._Z8compute2PKiPfii  --------------------------
	.section	.text._Z8compute2PKiPfii,"ax",@progbits
	.align	128
        .global         _Z8compute2PKiPfii
        .type           _Z8compute2PKiPfii,@function
        .size           _Z8compute2PKiPfii,(.L_x_50 - _Z8compute2PKiPfii)
        .other          _Z8compute2PKiPfii,@"STO_CUDA_ENTRY STV_DEFAULT"
_Z8compute2PKiPfii:
.text._Z8compute2PKiPfii:
[----:B------:R-:W-:Y:S01]  /*0000*/  LDC R1, c[0x0][0x37c] ;  /* 0x0000df00ff017b82 */ /* 0x000fe20000000800 */
[----:B------:R-:W0:Y:S01]  /*0010*/  S2R R7, SR_TID.X ;  /* 0x0000000000077919 */ /* 0x000e220000002100 */
[----:B------:R-:W-:Y:S01]  /*0020*/  BSSY.RECONVERGENT B0, `(.L_x_14) ;  /* 0x000002c000007945 */ /* 0x000fe20003800200 */
[----:B------:R-:W-:Y:S01]  /*0030*/  IMAD.MOV.U32 R8, RZ, RZ, RZ ;  /* 0x000000ffff087224 */ /* 0x000fe200078e00ff */
[----:B------:R-:W1:Y:S01]  /*0040*/  LDCU.64 UR4, c[0x0][0x358] ;  /* 0x00006b00ff0477ac */ /* 0x000e620008000a00 */
[----:B------:R-:W2:Y:S01]  /*0050*/  S2R R0, SR_CTAID.X ;  /* 0x0000000000007919 */ /* 0x000ea20000002500 */
[----:B------:R-:W-:Y:S01]  /*0060*/  IMAD.MOV.U32 R10, RZ, RZ, RZ ;  /* 0x000000ffff0a7224 */ /* 0x000fe200078e00ff */
[----:B------:R-:W2:Y:S01]  /*0070*/  S2R R3, SR_TID.Y ;  /* 0x0000000000037919 */ /* 0x000ea20000002200 */
[----:B0-----:R-:W-:-:S04]  /*0080*/  SHF.R.U32.HI R9, RZ, 0x6, R7 ;  /* 0x00000006ff097819 */ /* 0x001fc80000011607 */
[----:B------:R-:W-:Y:S01]  /*0090*/  IADD3 R9, PT, PT, -R9, 0x20, RZ ;  /* 0x0000002009097810 */ /* 0x000fe20007ffe1ff */
[----:B--2---:R-:W-:-:S03]  /*00a0*/  IMAD R0, R0, 0x10, R3 ;  /* 0x0000001000007824 */ /* 0x004fc600078e0203 */
[C---:B------:R-:W-:Y:S02]  /*00b0*/  LOP3.LUT R24, R9.reuse, 0xf, RZ, 0xc0, !PT ;  /* 0x0000000f09187812 */ /* 0x040fe400078ec0ff */
[----:B-1----:R-:W-:-:S07]  /*00c0*/  LOP3.LUT R11, R9, 0x30, RZ, 0xc0, !PT ;  /* 0x00000030090b7812 */ /* 0x002fce00078ec0ff */
.L_x_15:
[----:B------:R-:W0:Y:S08]  /*00d0*/  LDC R6, c[0x0][0x394] ;  /* 0x0000e500ff067b82 */ /* 0x000e300000000800 */
[----:B------:R-:W1:Y:S01]  /*00e0*/  LDC.64 R2, c[0x0][0x380] ;  /* 0x0000e000ff027b82 */ /* 0x000e620000000a00 */
[----:B0-----:R-:W-:-:S04]  /*00f0*/  IMAD R5, R0, R6, R7 ;  /* 0x0000000600057224 */ /* 0x001fc800078e0207 */
[----:B-1----:R-:W-:-:S05]  /*0100*/  IMAD.WIDE R4, R5, 0x4, R2 ;  /* 0x0000000405047825 */ /* 0x002fca00078e0202 */
[----:B------:R-:W2:Y:S04]  /*0110*/  LDG.E R21, desc[UR4][R4.64] ;  /* 0x0000000404157981 */ /* 0x000ea8000c1e1900 */
[----:B------:R-:W2:Y:S04]  /*0120*/  LDG.E R20, desc[UR4][R4.64+0x100] ;  /* 0x0001000404147981 */ /* 0x000ea8000c1e1900 */
[----:B------:R-:W3:Y:S04]  /*0130*/  LDG.E R25, desc[UR4][R4.64+0x200] ;  /* 0x0002000404197981 */ /* 0x000ee8000c1e1900 */
[----:B------:R-:W3:Y:S04]  /*0140*/  LDG.E R26, desc[UR4][R4.64+0x300] ;  /* 0x00030004041a7981 */ /* 0x000ee8000c1e1900 */
[----:B------:R-:W4:Y:S04]  /*0150*/  LDG.E R19, desc[UR4][R4.64+0x400] ;  /* 0x0004000404137981 */ /* 0x000f28000c1e1900 */
[----:B------:R-:W4:Y:S04]  /*0160*/  LDG.E R18, desc[UR4][R4.64+0x500] ;  /* 0x0005000404127981 */ /* 0x000f28000c1e1900 */
[----:B------:R-:W5:Y:S04]  /*0170*/  LDG.E R17, desc[UR4][R4.64+0x600] ;  /* 0x0006000404117981 */ /* 0x000f68000c1e1900 */
[----:B------:R-:W5:Y:S04]  /*0180*/  LDG.E R16, desc[UR4][R4.64+0x700] ;  /* 0x0007000404107981 */ /* 0x000f68000c1e1900 */
[----:B------:R-:W5:Y:S04]  /*0190*/  LDG.E R15, desc[UR4][R4.64+0x800] ;  /* 0x00080004040f7981 */ /* 0x000f68000c1e1900 */
[----:B------:R-:W5:Y:S04]  /*01a0*/  LDG.E R14, desc[UR4][R4.64+0x900] ;  /* 0x00090004040e7981 */ /* 0x000f68000c1e1900 */
[----:B------:R-:W5:Y:S04]  /*01b0*/  LDG.E R13, desc[UR4][R4.64+0xa00] ;  /* 0x000a0004040d7981 */ /* 0x000f68000c1e1900 */
[----:B------:R-:W5:Y:S04]  /*01c0*/  LDG.E R12, desc[UR4][R4.64+0xb00] ;  /* 0x000b0004040c7981 */ /* 0x000f68000c1e1900 */
[----:B------:R-:W5:Y:S01]  /*01d0*/  LDG.E R23, desc[UR4][R4.64+0xc00] ;  /* 0x000c000404177981 */ /* 0x000f62000c1e1900 */
[----:B--2---:R-:W-:-:S03]  /*01e0*/  IADD3 R22, PT, PT, R20, R21, R8 ;  /* 0x0000001514167210 */ /* 0x004fc60007ffe008 */
[----:B------:R-:W2:Y:S04]  /*01f0*/  LDG.E R20, desc[UR4][R4.64+0xd00] ;  /* 0x000d000404147981 */ /* 0x000ea8000c1e1900 */
[----:B------:R-:W2:Y:S04]  /*0200*/  LDG.E R8, desc[UR4][R4.64+0xe00] ;  /* 0x000e000404087981 */ /* 0x000ea8000c1e1900 */
[----:B------:R-:W2:Y:S01]  /*0210*/  LDG.E R21, desc[UR4][R4.64+0xf00] ;  /* 0x000f000404157981 */ /* 0x000ea2000c1e1900 */
[----:B---3--:R-:W-:Y:S01]  /*0220*/  IADD3 R22, PT, PT, R26, R25, R22 ;  /* 0x000000191a167210 */ /* 0x008fe20007ffe016 */
[----:B------:R-:W-:-:S03]  /*0230*/  VIADD R10, R10, 0x10 ;  /* 0x000000100a0a7836 */ /* 0x000fc60000000000 */
[----:B----4-:R-:W-:Y:S02]  /*0240*/  IADD3 R18, PT, PT, R18, R19, R22 ;  /* 0x0000001312127210 */ /* 0x010fe40007ffe016 */
[----:B------:R-:W-:Y:S02]  /*0250*/  ISETP.NE.AND P0, PT, R10, R11, PT ;  /* 0x0000000b0a00720c */ /* 0x000fe40003f05270 */
[----:B-----5:R-:W-:-:S04]  /*0260*/  IADD3 R16, PT, PT, R16, R17, R18 ;  /* 0x0000001110107210 */ /* 0x020fc80007ffe012 */
[----:B------:R-:W-:Y:S01]  /*0270*/  IADD3 R14, PT, PT, R14, R15, R16 ;  /* 0x0000000f0e0e7210 */ /* 0x000fe20007ffe010 */
[----:B------:R-:W-:-:S03]  /*0280*/  IMAD.MOV.U32 R17, RZ, RZ, R7 ;  /* 0x000000ffff117224 */ /* 0x000fc600078e0007 */
[----:B------:R-:W-:Y:S01]  /*0290*/  IADD3 R12, PT, PT, R12, R13, R14 ;  /* 0x0000000d0c0c7210 */ /* 0x000fe20007ffe00e */
[----:B------:R-:W-:-:S03]  /*02a0*/  VIADD R7, R7, 0x400 ;  /* 0x0000040007077836 */ /* 0x000fc60000000000 */
[----:B--2---:R-:W-:-:S04]  /*02b0*/  IADD3 R12, PT, PT, R20, R23, R12 ;  /* 0x00000017140c7210 */ /* 0x004fc80007ffe00c */
[----:B------:R-:W-:Y:S01]  /*02c0*/  IADD3 R8, PT, PT, R21, R8, R12 ;  /* 0x0000000815087210 */ /* 0x000fe20007ffe00c */
[----:B------:R-:W-:Y:S06]  /*02d0*/  @P0 BRA `(.L_x_15) ;  /* 0xfffffffc007c0947 */ /* 0x000fec000383ffff */
[----:B------:R-:W-:Y:S05]  /*02e0*/  BSYNC.RECONVERGENT B0 ;  /* 0x0000000000007941 */ /* 0x000fea0003800200 */
.L_x_14:
[----:B------:R-:W-:Y:S01]  /*02f0*/  ISETP.NE.AND P0, PT, R24, RZ, PT ;  /* 0x000000ff1800720c */ /* 0x000fe20003f05270 */
[----:B------:R-:W-:-:S12]  /*0300*/  BSSY.RECONVERGENT B0, `(.L_x_16) ;  /* 0x000002f000007945 */ /* 0x000fd80003800200 */
[----:B------:R-:W-:Y:S05]  /*0310*/  @!P0 BRA `(.L_x_17) ;  /* 0x0000000000b48947 */ /* 0x000fea0003800000 */
[----:B------:R-:W-:Y:S01]  /*0320*/  ISETP.GE.U32.AND P0, PT, R24, 0x8, PT ;  /* 0x000000081800780c */ /* 0x000fe20003f06070 */
[----:B------:R-:W-:Y:S01]  /*0330*/  BSSY.RECONVERGENT B1, `(.L_x_18) ;  /* 0x0000011000017945 */ /* 0x000fe20003800200 */
[----:B------:R-:W-:-:S04]  /*0340*/  LOP3.LUT R18, R9, 0x7, RZ, 0xc0, !PT ;  /* 0x0000000709127812 */ /* 0x000fc800078ec0ff */
[----:B------:R-:W-:-:S07]  /*0350*/  ISETP.NE.AND P1, PT, R18, RZ, PT ;  /* 0x000000ff1200720c */ /* 0x000fce0003f25270 */
[----:B------:R-:W-:Y:S06]  /*0360*/  @!P0 BRA `(.L_x_19) ;  /* 0x0000000000348947 */ /* 0x000fec0003800000 */
[----:B------:R-:W2:Y:S04]  /*0370*/  LDG.E R7, desc[UR4][R4.64+0x1000] ;  /* 0x0010000404077981 */ /* 0x000ea8000c1e1900 */
[----:B------:R-:W2:Y:S04]  /*0380*/  LDG.E R10, desc[UR4][R4.64+0x1100] ;  /* 0x00110004040a7981 */ /* 0x000ea8000c1e1900 */
[----:B------:R-:W3:Y:S04]  /*0390*/  LDG.E R12, desc[UR4][R4.64+0x1200] ;  /* 0x00120004040c7981 */ /* 0x000ee8000c1e1900 */
[----:B------:R-:W3:Y:S04]  /*03a0*/  LDG.E R11, desc[UR4][R4.64+0x1300] ;  /* 0x00130004040b7981 */ /* 0x000ee8000c1e1900 */
[----:B------:R-:W4:Y:S04]  /*03b0*/  LDG.E R14, desc[UR4][R4.64+0x1400] ;  /* 0x00140004040e7981 */ /* 0x000f28000c1e1900 */
[----:B------:R-:W4:Y:S04]  /*03c0*/  LDG.E R13, desc[UR4][R4.64+0x1500] ;  /* 0x00150004040d7981 */ /* 0x000f28000c1e1900 */
[----:B------:R-:W5:Y:S04]  /*03d0*/  LDG.E R16, desc[UR4][R4.64+0x1600] ;  /* 0x0016000404107981 */ /* 0x000f68000c1e1900 */
[----:B------:R-:W5:Y:S01]  /*03e0*/  LDG.E R15, desc[UR4][R4.64+0x1700] ;  /* 0x00170004040f7981 */ /* 0x000f62000c1e1900 */
[----:B--2---:R-:W-:-:S04]  /*03f0*/  IADD3 R7, PT, PT, R10, R7, R8 ;  /* 0x000000070a077210 */ /* 0x004fc80007ffe008 */
[----:B---3--:R-:W-:-:S04]  /*0400*/  IADD3 R7, PT, PT, R11, R12, R7 ;  /* 0x0000000c0b077210 */ /* 0x008fc80007ffe007 */
[----:B----4-:R-:W-:Y:S01]  /*0410*/  IADD3 R13, PT, PT, R13, R14, R7 ;  /* 0x0000000e0d0d7210 */ /* 0x010fe20007ffe007 */
[----:B------:R-:W-:-:S03]  /*0420*/  VIADD R7, R17, 0x600 ;  /* 0x0000060011077836 */ /* 0x000fc60000000000 */
[----:B-----5:R-:W-:-:S07]  /*0430*/  IADD3 R8, PT, PT, R15, R16, R13 ;  /* 0x000000100f087210 */ /* 0x020fce0007ffe00d */
.L_x_19:
[----:B------:R-:W-:Y:S05]  /*0440*/  BSYNC.RECONVERGENT B1 ;  /* 0x0000000000017941 */ /* 0x000fea0003800200 */
.L_x_18:
[----:B------:R-:W-:Y:S05]  /*0450*/  @!P1 BRA `(.L_x_17) ;  /* 0x0000000000649947 */ /* 0x000fea0003800000 */
[----:B------:R-:W-:Y:S01]  /*0460*/  ISETP.GE.U32.AND P0, PT, R18, 0x4, PT ;  /* 0x000000041200780c */ /* 0x000fe20003f06070 */
[----:B------:R-:W-:Y:S01]  /*0470*/  BSSY.RECONVERGENT B1, `(.L_x_20) ;  /* 0x000000d000017945 */ /* 0x000fe20003800200 */
[----:B------:R-:W-:-:S04]  /*0480*/  LOP3.LUT R9, R9, 0x3, RZ, 0xc0, !PT ;  /* 0x0000000309097812 */ /* 0x000fc800078ec0ff */
[----:B------:R-:W-:-:S07]  /*0490*/  ISETP.NE.AND P1, PT, R9, RZ, PT ;  /* 0x000000ff0900720c */ /* 0x000fce0003f25270 */
[----:B------:R-:W-:Y:S06]  /*04a0*/  @!P0 BRA `(.L_x_21) ;  /* 0x0000000000248947 */ /* 0x000fec0003800000 */
[----:B------:R-:W-:-:S04]  /*04b0*/  IMAD R5, R0, R6, R7 ;  /* 0x0000000600057224 */ /* 0x000fc800078e0207 */
[----:B------:R-:W-:-:S05]  /*04c0*/  IMAD.WIDE R4, R5, 0x4, R2 ;  /* 0x0000000405047825 */ /* 0x000fca00078e0202 */
[----:B------:R-:W2:Y:S04]  /*04d0*/  LDG.E R11, desc[UR4][R4.64] ;  /* 0x00000004040b7981 */ /* 0x000ea8000c1e1900 */
[----:B------:R-:W2:Y:S04]  /*04e0*/  LDG.E R10, desc[UR4][R4.64+0x100] ;  /* 0x00010004040a7981 */ /* 0x000ea8000c1e1900 */
[----:B------:R-:W3:Y:S04]  /*04f0*/  LDG.E R13, desc[UR4][R4.64+0x200] ;  /* 0x00020004040d7981 */ /* 0x000ee8000c1e1900 */
[----:B------:R-:W3:Y:S01]  /*0500*/  LDG.E R12, desc[UR4][R4.64+0x300] ;  /* 0x00030004040c7981 */ /* 0x000ee2000c1e1900 */
[----:B------:R-:W-:Y:S01]  /*0510*/  VIADD R7, R7, 0x100 ;  /* 0x0000010007077836 */ /* 0x000fe20000000000 */
[----:B--2---:R-:W-:-:S04]  /*0520*/  IADD3 R8, PT, PT, R10, R11, R8 ;  /* 0x0000000b0a087210 */ /* 0x004fc80007ffe008 */
[----:B---3--:R-:W-:-:S07]  /*0530*/  IADD3 R8, PT, PT, R12, R13, R8 ;  /* 0x0000000d0c087210 */ /* 0x008fce0007ffe008 */
.L_x_21:
[----:B------:R-:W-:Y:S05]  /*0540*/  BSYNC.RECONVERGENT B1 ;  /* 0x0000000000017941 */ /* 0x000fea0003800200 */
.L_x_20:
[----:B------:R-:W-:Y:S05]  /*0550*/  @!P1 BRA `(.L_x_17) ;  /* 0x0000000000249947 */ /* 0x000fea0003800000 */
[----:B------:R-:W-:Y:S02]  /*0560*/  IMAD R7, R0, R6, R7 ;  /* 0x0000000600077224 */ /* 0x000fe400078e0207 */
[----:B------:R-:W-:-:S07]  /*0570*/  IMAD.MOV R9, RZ, RZ, -R9 ;  /* 0x000000ffff097224 */ /* 0x000fce00078e0a09 */
.L_x_22:
[----:B------:R-:W-:-:S06]  /*0580*/  IMAD.WIDE R4, R7, 0x4, R2 ;  /* 0x0000000407047825 */ /* 0x000fcc00078e0202 */
[----:B------:R-:W2:Y:S01]  /*0590*/  LDG.E R5, desc[UR4][R4.64] ;  /* 0x0000000404057981 */ /* 0x000ea2000c1e1900 */
[----:B------:R-:W-:Y:S02]  /*05a0*/  VIADD R9, R9, 0x1 ;  /* 0x0000000109097836 */ /* 0x000fe40000000000 */
[----:B------:R-:W-:-:S03]  /*05b0*/  VIADD R7, R7, 0x40 ;  /* 0x0000004007077836 */ /* 0x000fc60000000000 */
[----:B------:R-:W-:Y:S01]  /*05c0*/  ISETP.NE.AND P0, PT, R9, RZ, PT ;  /* 0x000000ff0900720c */ /* 0x000fe20003f05270 */
[----:B--2---:R-:W-:-:S12]  /*05d0*/  IMAD.IADD R8, R5, 0x1, R8 ;  /* 0x0000000105087824 */ /* 0x004fd800078e0208 */
[----:B------:R-:W-:Y:S05]  /*05e0*/  @P0 BRA `(.L_x_22) ;  /* 0xfffffffc00e40947 */ /* 0x000fea000383ffff */
.L_x_17:
[----:B------:R-:W-:Y:S05]  /*05f0*/  BSYNC.RECONVERGENT B0 ;  /* 0x0000000000007941 */ /* 0x000fea0003800200 */
.L_x_16:
[----:B------:R-:W0:Y:S01]  /*0600*/  LDC.64 R2, c[0x0][0x388] ;  /* 0x0000e200ff027b82 */ /* 0x000e220000000a00 */
[----:B------:R-:W-:-:S05]  /*0610*/  I2FP.F32.S32 R8, R8 ;  /* 0x0000000800087245 */ /* 0x000fca0000201400 */
[----:B------:R-:W-:Y:S01]  /*0620*/  FMUL R5, R8, 0.00048828125 ;  /* 0x3a00000008057820 */ /* 0x000fe20000400000 */
[----:B0-----:R-:W-:-:S05]  /*0630*/  IMAD.WIDE.U32 R2, R0, 0x4, R2 ;  /* 0x0000000400027825 */ /* 0x001fca00078e0002 */
[----:B------:R-:W-:Y:S01]  /*0640*/  REDG.E.ADD.F32.FTZ.RN.STRONG.GPU desc[UR4][R2.64], R5 ;  /* 0x00000005020079a6 */ /* 0x000fe2000c12f304 */
[----:B------:R-:W-:Y:S05]  /*0650*/  EXIT ;  /* 0x000000000000794d */ /* 0x000fea0003800000 */
.L_x_23:
        /* <DEDUP_REMOVED lines=10> */
.L_x_50:


//--------------------- .text._Z8compute1PKiPfii  --------------------------
	.section	.text._Z8compute1PKiPfii,"ax",@progbits
	.align	128
        .global         _Z8compute1PKiPfii
        .type           _Z8compute1PKiPfii,@function
        .size           _Z8compute1PKiPfii,(.L_x_46 - _Z8compute1PKiPfii)
        .other          _Z8compute1PKiPfii,@"STO_CUDA_ENTRY STV_DEFAULT"
_Z8compute1PKiPfii:
.text._Z8compute1PKiPfii:
[----:B------:R-:W-:Y:S01]  /*0000*/  LDC R1, c[0x0][0x37c] ;  /* 0x0000df00ff017b82 */ /* 0x000fe20000000800 */
[----:B------:R-:W0:Y:S07]  /*0010*/  S2R R5, SR_TID.X ;  /* 0x0000000000057919 */ /* 0x000e2e0000002100 */
[----:B------:R-:W0:Y:S08]  /*0020*/  S2UR UR4, SR_CTAID.X ;  /* 0x00000000000479c3 */ /* 0x000e300000002500 */
[----:B------:R-:W0:Y:S08]  /*0030*/  LDC R2, c[0x0][0x360] ;  /* 0x0000d800ff027b82 */ /* 0x000e300000000800 */
[----:B------:R-:W1:Y:S01]  /*0040*/  LDC R3, c[0x0][0x394] ;  /* 0x0000e500ff037b82 */ /* 0x000e620000000800 */
[----:B0-----:R-:W-:-:S05]  /*0050*/  IMAD R2, R2, UR4, R5 ;  /* 0x0000000402027c24 */ /* 0x001fca000f8e0205 */
[----:B-1----:R-:W-:-:S13]  /*0060*/  ISETP.GE.AND P0, PT, R2, R3, PT ;  /* 0x000000030200720c */ /* 0x002fda0003f06270 */
[----:B------:R-:W-:Y:S05]  /*0070*/  @P0 EXIT ;  /* 0x000000000000094d */ /* 0x000fea0003800000 */
[----:B------:R-:W0:Y:S01]  /*0080*/  LDCU UR7, c[0x0][0x390] ;  /* 0x00007200ff0777ac */ /* 0x000e220008000800 */
[----:B------:R-:W-:Y:S01]  /*0090*/  IMAD.MOV.U32 R5, RZ, RZ, RZ ;  /* 0x000000ffff057224 */ /* 0x000fe200078e00ff */
[----:B------:R-:W1:Y:S01]  /*00a0*/  LDCU.64 UR8, c[0x0][0x358] ;  /* 0x00006b00ff0877ac */ /* 0x000e620008000a00 */
[----:B0-----:R-:W-:-:S09]  /*00b0*/  UISETP.GE.AND UP0, UPT, UR7, 0x1, UPT ;  /* 0x000000010700788c */ /* 0x001fd2000bf06270 */
[----:B-1----:R-:W-:Y:S05]  /*00c0*/  BRA.U !UP0, `(.L_x_24) ;  /* 0x0000000508c47547 */ /* 0x002fea000b800000 */
[----:B------:R-:W-:Y:S01]  /*00d0*/  UISETP.GE.U32.AND UP1, UPT, UR7, 0x10, UPT ;  /* 0x000000100700788c */ /* 0x000fe2000bf26070 */
[----:B------:R-:W-:Y:S01]  /*00e0*/  IMAD.MOV.U32 R26, RZ, RZ, RZ ;  /* 0x000000ffff1a7224 */ /* 0x000fe200078e00ff */
[----:B------:R-:W-:Y:S01]  /*00f0*/  ULOP3.LUT UR5, UR7, 0xf, URZ, 0xc0, !UPT ;  /* 0x0000000f07057892 */ /* 0x000fe2000f8ec0ff */
[----:B------:R-:W-:-:S03]  /*0100*/  UMOV UR4, URZ ;  /* 0x000000ff00047c82 */ /* 0x000fc60008000000 */
[----:B------:R-:W-:-:S03]  /*0110*/  UISETP.NE.AND UP0, UPT, UR5, URZ, UPT ;  /* 0x000000ff0500728c */ /* 0x000fc6000bf05270 */
[----:B------:R-:W-:Y:S08]  /*0120*/  BRA.U !UP1, `(.L_x_25) ;  /* 0x0000000109c47547 */ /* 0x000ff0000b800000 */
[----:B------:R-:W-:Y:S01]  /*0130*/  ULOP3.LUT UR4, UR7, 0x7ffffff0, URZ, 0xc0, !UPT ;  /* 0x7ffffff007047892 */ /* 0x000fe2000f8ec0ff */
[----:B------:R-:W-:Y:S01]  /*0140*/  IMAD.MOV.U32 R26, RZ, RZ, RZ ;  /* 0x000000ffff1a7224 */ /* 0x000fe200078e00ff */
[----:B------:R-:W-:Y:S02]  /*0150*/  MOV R0, R2 ;  /* 0x0000000200007202 */ /* 0x000fe40000000f00 */
[----:B------:R-:W-:-:S12]  /*0160*/  UIADD3 UR6, UPT, UPT, -UR4, URZ, URZ ;  /* 0x000000ff04067290 */ /* 0x000fd8000fffe1ff */
.L_x_26:
[----:B------:R-:W0:Y:S02]  /*0170*/  LDC.64 R18, c[0x0][0x380] ;  /* 0x0000e000ff127b82 */ /* 0x000e240000000a00 */
[----:B0-----:R-:W-:-:S05]  /*0180*/  IMAD.WIDE R18, R0, 0x4, R18 ;  /* 0x0000000400127825 */ /* 0x001fca00078e0212 */
[----:B------:R0:W2:Y:S01]  /*0190*/  LDG.E R27, desc[UR8][R18.64] ;  /* 0x00000008121b7981 */ /* 0x0000a2000c1e1900 */
[----:B------:R-:W-:-:S04]  /*01a0*/  IMAD.WIDE R20, R3, 0x4, R18 ;  /* 0x0000000403147825 */ /* 0x000fc800078e0212 */
[C---:B------:R-:W-:Y:S02]  /*01b0*/  IMAD.WIDE R22, R3.reuse, 0x4, R20 ;  /* 0x0000000403167825 */ /* 0x040fe400078e0214 */
[----:B------:R-:W2:Y:S02]  /*01c0*/  LDG.E R20, desc[UR8][R20.64] ;  /* 0x0000000814147981 */ /* 0x000ea4000c1e1900 */
[C---:B------:R-:W-:Y:S02]  /*01d0*/  IMAD.WIDE R4, R3.reuse, 0x4, R22 ;  /* 0x0000000403047825 */ /* 0x040fe400078e0216 */
[----:B------:R-:W3:Y:S02]  /*01e0*/  LDG.E R22, desc[UR8][R22.64] ;  /* 0x0000000816167981 */ /* 0x000ee4000c1e1900 */
[C---:B------:R-:W-:Y:S02]  /*01f0*/  IMAD.WIDE R6, R3.reuse, 0x4, R4 ;  /* 0x0000000403067825 */ /* 0x040fe400078e0204 */
[----:B------:R1:W3:Y:S02]  /*0200*/  LDG.E R21, desc[UR8][R4.64] ;  /* 0x0000000804157981 */ /* 0x0002e4000c1e1900 */
[----:B------:R-:W-:-:S02]  /*0210*/  IMAD.WIDE R8, R3, 0x4, R6 ;  /* 0x0000000403087825 */ /* 0x000fc400078e0206 */
[----:B------:R-:W4:Y:S02]  /*0220*/  LDG.E R6, desc[UR8][R6.64] ;  /* 0x0000000806067981 */ /* 0x000f24000c1e1900 */
[----:B------:R-:W-:-:S04]  /*0230*/  IMAD.WIDE R10, R3, 0x4, R8 ;  /* 0x00000004030a7825 */ /* 0x000fc800078e0208 */
[C---:B------:R-:W-:Y:S01]  /*0240*/  IMAD.WIDE R12, R3.reuse, 0x4, R10 ;  /* 0x00000004030c7825 */ /* 0x040fe200078e020a */
[----:B------:R5:W4:Y:S04]  /*0250*/  LDG.E R7, desc[UR8][R8.64] ;  /* 0x0000000808077981 */ /* 0x000b28000c1e1900 */
[----:B------:R-:W4:Y:S01]  /*0260*/  LDG.E R10, desc[UR8][R10.64] ;  /* 0x000000080a0a7981 */ /* 0x000f22000c1e1900 */
[----:B------:R-:W-:-:S03]  /*0270*/  IMAD.WIDE R14, R3, 0x4, R12 ;  /* 0x00000004030e7825 */ /* 0x000fc600078e020c */
[----:B------:R-:W4:Y:S01]  /*0280*/  LDG.E R13, desc[UR8][R12.64] ;  /* 0x000000080c0d7981 */ /* 0x000f22000c1e1900 */
[----:B------:R-:W-:-:S03]  /*0290*/  IMAD.WIDE R16, R3, 0x4, R14 ;  /* 0x0000000403107825 */ /* 0x000fc600078e020e */
[----:B------:R-:W4:Y:S01]  /*02a0*/  LDG.E R14, desc[UR8][R14.64] ;  /* 0x000000080e0e7981 */ /* 0x000f22000c1e1900 */
[----:B0-----:R-:W-:-:S03]  /*02b0*/  IMAD.WIDE R18, R3, 0x4, R16 ;  /* 0x0000000403127825 */ /* 0x001fc600078e0210 */
[----:B------:R-:W4:Y:S01]  /*02c0*/  LDG.E R17, desc[UR8][R16.64] ;  /* 0x0000000810117981 */ /* 0x000f22000c1e1900 */
[----:B------:R-:W-:-:S03]  /*02d0*/  IMAD.WIDE R24, R3, 0x4, R18 ;  /* 0x0000000403187825 */ /* 0x000fc600078e0212 */
[----:B------:R-:W4:Y:S01]  /*02e0*/  LDG.E R18, desc[UR8][R18.64] ;  /* 0x0000000812127981 */ /* 0x000f22000c1e1900 */
[----:B------:R-:W-:-:S03]  /*02f0*/  IMAD.WIDE R28, R3, 0x4, R24 ;  /* 0x00000004031c7825 */ /* 0x000fc600078e0218 */
[----:B------:R-:W4:Y:S01]  /*0300*/  LDG.E R25, desc[UR8][R24.64] ;  /* 0x0000000818197981 */ /* 0x000f22000c1e1900 */
[----:B-1----:R-:W-:-:S03]  /*0310*/  IMAD.WIDE R4, R3, 0x4, R28 ;  /* 0x0000000403047825 */ /* 0x002fc600078e021c */
[----:B------:R-:W4:Y:S01]  /*0320*/  LDG.E R28, desc[UR8][R28.64] ;  /* 0x000000081c1c7981 */ /* 0x000f22000c1e1900 */
[----:B-----5:R-:W-:-:S03]  /*0330*/  IMAD.WIDE R8, R3, 0x4, R4 ;  /* 0x0000000403087825 */ /* 0x020fc600078e0204 */
[----:B------:R0:W5:Y:S02]  /*0340*/  LDG.E R23, desc[UR8][R4.64] ;  /* 0x0000000804177981 */ /* 0x000164000c1e1900 */
[----:B0-----:R-:W-:Y:S02]  /*0350*/  IMAD.WIDE R4, R3, 0x4, R8 ;  /* 0x0000000403047825 */ /* 0x001fe400078e0208 */
[----:B------:R-:W5:Y:S04]  /*0360*/  LDG.E R9, desc[UR8][R8.64] ;  /* 0x0000000808097981 */ /* 0x000f68000c1e1900 */
[----:B------:R-:W5:Y:S01]  /*0370*/  LDG.E R11, desc[UR8][R4.64] ;  /* 0x00000008040b7981 */ /* 0x000f62000c1e1900 */
[----:B------:R-:W-:-:S04]  /*0380*/  UIADD3 UR6, UPT, UPT, UR6, 0x10, URZ ;  /* 0x0000001006067890 */ /* 0x000fc8000fffe0ff */
[----:B------:R-:W-:Y:S01]  /*0390*/  UISETP.NE.AND UP1, UPT, UR6, URZ, UPT ;  /* 0x000000ff0600728c */ /* 0x000fe2000bf25270 */
[----:B------:R-:W-:Y:S01]  /*03a0*/  IMAD R0, R3, 0x10, R0 ;  /* 0x0000001003007824 */ /* 0x000fe200078e0200 */
[----:B--2---:R-:W-:-:S04]  /*03b0*/  IADD3 R20, PT, PT, R20, R27, R26 ;  /* 0x0000001b14147210 */ /* 0x004fc80007ffe01a */
[----:B---3--:R-:W-:-:S04]  /*03c0*/  IADD3 R20, PT, PT, R21, R22, R20 ;  /* 0x0000001615147210 */ /* 0x008fc80007ffe014 */
[----:B----4-:R-:W-:-:S04]  /*03d0*/  IADD3 R6, PT, PT, R7, R6, R20 ;  /* 0x0000000607067210 */ /* 0x010fc80007ffe014 */
[----:B------:R-:W-:-:S04]  /*03e0*/  IADD3 R6, PT, PT, R13, R10, R6 ;  /* 0x0000000a0d067210 */ /* 0x000fc80007ffe006 */
[----:B------:R-:W-:-:S04]  /*03f0*/  IADD3 R6, PT, PT, R17, R14, R6 ;  /* 0x0000000e11067210 */ /* 0x000fc80007ffe006 */
[----:B------:R-:W-:-:S04]  /*0400*/  IADD3 R6, PT, PT, R25, R18, R6 ;  /* 0x0000001219067210 */ /* 0x000fc80007ffe006 */
[----:B-----5:R-:W-:-:S04]  /*0410*/  IADD3 R6, PT, PT, R23, R28, R6 ;  /* 0x0000001c17067210 */ /* 0x020fc80007ffe006 */
[----:B------:R-:W-:Y:S01]  /*0420*/  IADD3 R26, PT, PT, R11, R9, R6 ;  /* 0x000000090b1a7210 */ /* 0x000fe20007ffe006 */
[----:B------:R-:W-:Y:S06]  /*0430*/  BRA.U UP1, `(.L_x_26) ;  /* 0xfffffffd014c7547 */ /* 0x000fec000b83ffff */
.L_x_25:
[----:B------:R-:W-:Y:S05]  /*0440*/  BRA.U !UP0, `(.L_x_27) ;  /* 0x0000000108e07547 */ /* 0x000fea000b800000 */
[----:B------:R-:W-:Y:S02]  /*0450*/  UISETP.GE.U32.AND UP0, UPT, UR5, 0x8, UPT ;  /* 0x000000080500788c */ /* 0x000fe4000bf06070 */
[----:B------:R-:W-:-:S04]  /*0460*/  ULOP3.LUT UR6, UR7, 0x7, URZ, 0xc0, !UPT ;  /* 0x0000000707067892 */ /* 0x000fc8000f8ec0ff */
[----:B------:R-:W-:-:S03]  /*0470*/  UISETP.NE.AND UP1, UPT, UR6, URZ, UPT ;  /* 0x000000ff0600728c */ /* 0x000fc6000bf25270 */
[----:B------:R-:W-:Y:S08]  /*0480*/  BRA.U !UP0, `(.L_x_28) ;  /* 0x00000001085c7547 */ /* 0x000ff0000b800000 */
[----:B------:R-:W0:Y:S01]  /*0490*/  LDC.64 R8, c[0x0][0x380] ;  /* 0x0000e000ff087b82 */ /* 0x000e220000000a00 */
[----:B------:R-:W-:-:S04]  /*04a0*/  IMAD R5, R3, UR4, R2 ;  /* 0x0000000403057c24 */ /* 0x000fc8000f8e0202 */
[----:B0-----:R-:W-:-:S04]  /*04b0*/  IMAD.WIDE R8, R5, 0x4, R8 ;  /* 0x0000000405087825 */ /* 0x001fc800078e0208 */
[C---:B------:R-:W-:Y:S02]  /*04c0*/  IMAD.WIDE R10, R3.reuse, 0x4, R8 ;  /* 0x00000004030a7825 */ /* 0x040fe400078e0208 */
[----:B------:R-:W2:Y:S02]  /*04d0*/  LDG.E R9, desc[UR8][R8.64] ;  /* 0x0000000808097981 */ /* 0x000ea4000c1e1900 */
[C---:B------:R-:W-:Y:S02]  /*04e0*/  IMAD.WIDE R12, R3.reuse, 0x4, R10 ;  /* 0x00000004030c7825 */ /* 0x040fe400078e020a */
[----:B------:R-:W2:Y:S02]  /*04f0*/  LDG.E R10, desc[UR8][R10.64] ;  /* 0x000000080a0a7981 */ /* 0x000ea4000c1e1900 */
[C---:B------:R-:W-:Y:S02]  /*0500*/  IMAD.WIDE R14, R3.reuse, 0x4, R12 ;  /* 0x00000004030e7825 */ /* 0x040fe400078e020c */
[----:B------:R-:W3:Y:S02]  /*0510*/  LDG.E R13, desc[UR8][R12.64] ;  /* 0x000000080c0d7981 */ /* 0x000ee4000c1e1900 */
[----:B------:R-:W-:-:S02]  /*0520*/  IMAD.WIDE R16, R3, 0x4, R14 ;  /* 0x0000000403107825 */ /* 0x000fc400078e020e */
[----:B------:R-:W3:Y:S02]  /*0530*/  LDG.E R14, desc[UR8][R14.64] ;  /* 0x000000080e0e7981 */ /* 0x000ee4000c1e1900 */
[C---:B------:R-:W-:Y:S02]  /*0540*/  IMAD.WIDE R4, R3.reuse, 0x4, R16 ;  /* 0x0000000403047825 */ /* 0x040fe400078e0210 */
[----:B------:R-:W4:Y:S02]  /*0550*/  LDG.E R17, desc[UR8][R16.64] ;  /* 0x0000000810117981 */ /* 0x000f24000c1e1900 */
[C---:B------:R-:W-:Y:S02]  /*0560*/  IMAD.WIDE R6, R3.reuse, 0x4, R4 ;  /* 0x0000000403067825 */ /* 0x040fe400078e0204 */
[----:B------:R-:W4:Y:S02]  /*0570*/  LDG.E R4, desc[UR8][R4.64] ;  /* 0x0000000804047981 */ /* 0x000f24000c1e1900 */
[----:B------:R-:W-:-:S02]  /*0580*/  IMAD.WIDE R18, R3, 0x4, R6 ;  /* 0x0000000403127825 */ /* 0x000fc400078e0206 */
[----:B------:R-:W5:Y:S04]  /*0590*/  LDG.E R7, desc[UR8][R6.64] ;  /* 0x0000000806077981 */ /* 0x000f68000c1e1900 */
[----:B------:R-:W5:Y:S01]  /*05a0*/  LDG.E R18, desc[UR8][R18.64] ;  /* 0x0000000812127981 */ /* 0x000f62000c1e1900 */
[----:B------:R-:W-:Y:S01]  /*05b0*/  UIADD3 UR4, UPT, UPT, UR4, 0x8, URZ ;  /* 0x0000000804047890 */ /* 0x000fe2000fffe0ff */
[----:B--2---:R-:W-:-:S04]  /*05c0*/  IADD3 R26, PT, PT, R10, R9, R26 ;  /* 0x000000090a1a7210 */ /* 0x004fc80007ffe01a */
[----:B---3--:R-:W-:-:S04]  /*05d0*/  IADD3 R26, PT, PT, R14, R13, R26 ;  /* 0x0000000d0e1a7210 */ /* 0x008fc80007ffe01a */
[----:B----4-:R-:W-:-:S04]  /*05e0*/  IADD3 R26, PT, PT, R4, R17, R26 ;  /* 0x00000011041a7210 */ /* 0x010fc80007ffe01a */
[----:B-----5:R-:W-:-:S07]  /*05f0*/  IADD3 R26, PT, PT, R18, R7, R26 ;  /* 0x00000007121a7210 */ /* 0x020fce0007ffe01a */
.L_x_28:
        /* <DEDUP_REMOVED lines=12> */
[----:B------:R-:W-:Y:S02]  /*06c0*/  IMAD.WIDE R10, R3, 0x4, R8 ;  /* 0x00000004030a7825 */ /* 0x000fe400078e0208 */
[----:B------:R-:W3:Y:S04]  /*06d0*/  LDG.E R9, desc[UR8][R8.64] ;  /* 0x0000000808097981 */ /* 0x000ee8000c1e1900 */
[----:B------:R-:W3:Y:S01]  /*06e0*/  LDG.E R10, desc[UR8][R10.64] ;  /* 0x000000080a0a7981 */ /* 0x000ee2000c1e1900 */
[----:B------:R-:W-:Y:S01]  /*06f0*/  UIADD3 UR4, UPT, UPT, UR4, 0x4, URZ ;  /* 0x0000000404047890 */ /* 0x000fe2000fffe0ff */
[----:B--2---:R-:W-:-:S04]  /*0700*/  IADD3 R26, PT, PT, R6, R5, R26 ;  /* 0x00000005061a7210 */ /* 0x004fc80007ffe01a */
[----:B---3--:R-:W-:-:S07]  /*0710*/  IADD3 R26, PT, PT, R10, R9, R26 ;  /* 0x000000090a1a7210 */ /* 0x008fce0007ffe01a */
.L_x_29:
[----:B------:R-:W-:Y:S05]  /*0720*/  BRA.U !UP1, `(.L_x_27) ;  /* 0x0000000109287547 */ /* 0x000fea000b800000 */
[----:B------:R-:W0:Y:S01]  /*0730*/  LDC.64 R6, c[0x0][0x380] ;  /* 0x0000e000ff067b82 */ /* 0x000e220000000a00 */
[----:B------:R-:W-:Y:S01]  /*0740*/  IMAD R0, R3, UR4, R2 ;  /* 0x0000000403007c24 */ /* 0x000fe2000f8e0202 */
[----:B------:R-:W-:-:S12]  /*0750*/  UIADD3 UR5, UPT, UPT, -UR5, URZ, URZ ;  /* 0x000000ff05057290 */ /* 0x000fd8000fffe1ff */
.L_x_30:
[----:B0-----:R-:W-:-:S06]  /*0760*/  IMAD.WIDE R4, R0, 0x4, R6 ;  /* 0x0000000400047825 */ /* 0x001fcc00078e0206 */
[----:B------:R-:W2:Y:S01]  /*0770*/  LDG.E R5, desc[UR8][R4.64] ;  /* 0x0000000804057981 */ /* 0x000ea2000c1e1900 */
[----:B------:R-:W-:Y:S01]  /*0780*/  UIADD3 UR5, UPT, UPT, UR5, 0x1, URZ ;  /* 0x0000000105057890 */ /* 0x000fe2000fffe0ff */
[----:B------:R-:W-:-:S03]  /*0790*/  IMAD.IADD R0, R0, 0x1, R3 ;  /* 0x0000000100007824 */ /* 0x000fc600078e0203 */
[----:B------:R-:W-:Y:S01]  /*07a0*/  UISETP.NE.AND UP0, UPT, UR5, URZ, UPT ;  /* 0x000000ff0500728c */ /* 0x000fe2000bf05270 */
[----:B--2---:R-:W-:-:S08]  /*07b0*/  IADD3 R26, PT, PT, R5, R26, RZ ;  /* 0x0000001a051a7210 */ /* 0x004fd00007ffe0ff */
[----:B------:R-:W-:Y:S05]  /*07c0*/  BRA.U UP0, `(.L_x_30) ;  /* 0xfffffffd00e47547 */ /* 0x000fea000b83ffff */
.L_x_27:
[----:B------:R-:W-:-:S07]  /*07d0*/  I2FP.F32.S32 R5, R26 ;  /* 0x0000001a00057245 */ /* 0x000fce0000201400 */
.L_x_24:
[----:B------:R-:W-:Y:S01]  /*07e0*/  I2FP.F32.S32 R6, UR7 ;  /* 0x0000000700067c45 */ /* 0x000fe20008201400 */
[----:B------:R-:W-:Y:S03]  /*07f0*/  BSSY.RECONVERGENT B0, `(.L_x_31) ;  /* 0x000000d000007945 */ /* 0x000fe60003800200 */
[----:B------:R-:W0:Y:S08]  /*0800*/  MUFU.RCP R3, R6 ;  /* 0x0000000600037308 */ /* 0x000e300000001000 */
[----:B------:R-:W1:Y:S01]  /*0810*/  FCHK P0, R5, R6 ;  /* 0x0000000605007302 */ /* 0x000e620000000000 */
[----:B0-----:R-:W-:-:S04]  /*0820*/  FFMA R0, -R6, R3, 1 ;  /* 0x3f80000006007423 */ /* 0x001fc80000000103 */
[----:B------:R-:W-:-:S04]  /*0830*/  FFMA R0, R3, R0, R3 ;  /* 0x0000000003007223 */ /* 0x000fc80000000003 */
[----:B------:R-:W-:-:S04]  /*0840*/  FFMA R3, R0, R5, RZ ;  /* 0x0000000500037223 */ /* 0x000fc800000000ff */
[----:B------:R-:W-:-:S04]  /*0850*/  FFMA R4, -R6, R3, R5 ;  /* 0x0000000306047223 */ /* 0x000fc80000000105 */
[----:B------:R-:W-:Y:S01]  /*0860*/  FFMA R7, R0, R4, R3 ;  /* 0x0000000400077223 */ /* 0x000fe20000000003 */
[----:B-1----:R-:W-:Y:S06]  /*0870*/  @!P0 BRA `(.L_x_32) ;  /* 0x0000000000108947 */ /* 0x002fec0003800000 */
[----:B------:R-:W-:Y:S01]  /*0880*/  IMAD.MOV.U32 R3, RZ, RZ, R5 ;  /* 0x000000ffff037224 */ /* 0x000fe200078e0005 */
[----:B------:R-:W-:-:S07]  /*0890*/  MOV R4, 0x8b0 ;  /* 0x000008b000047802 */ /* 0x000fce0000000f00 */
[----:B------:R-:W-:Y:S05]  /*08a0*/  CALL.REL.NOINC `($__internal_0_$__cuda_sm3x_div_rn_noftz_f32_slowpath) ;  /* 0x0000000000187944 */ /* 0x000fea0003c00000 */
[----:B------:R-:W-:-:S07]  /*08b0*/  IMAD.MOV.U32 R7, RZ, RZ, R0 ;  /* 0x000000ffff077224 */ /* 0x000fce00078e0000 */
.L_x_32:
[----:B------:R-:W-:Y:S05]  /*08c0*/  BSYNC.RECONVERGENT B0 ;  /* 0x0000000000007941 */ /* 0x000fea0003800200 */
.L_x_31:
[----:B------:R-:W0:Y:S02]  /*08d0*/  LDC.64 R4, c[0x0][0x388] ;  /* 0x0000e200ff047b82 */ /* 0x000e240000000a00 */
[----:B0-----:R-:W-:-:S05]  /*08e0*/  IMAD.WIDE R2, R2, 0x4, R4 ;  /* 0x0000000402027825 */ /* 0x001fca00078e0204 */
[----:B------:R-:W-:Y:S01]  /*08f0*/  STG.E desc[UR8][R2.64], R7 ;  /* 0x0000000702007986 */ /* 0x000fe2000c101908 */
[----:B------:R-:W-:Y:S05]  /*0900*/  EXIT ;  /* 0x000000000000794d */ /* 0x000fea0003800000 */
        .weak           $__internal_0_$__cuda_sm3x_div_rn_noftz_f32_slowpath
        .type           $__internal_0_$__cuda_sm3x_div_rn_noftz_f32_slowpath,@function
        .size           $__internal_0_$__cuda_sm3x_div_rn_noftz_f32_slowpath,(.L_x_46 - $__internal_0_$__cuda_sm3x_div_rn_noftz_f32_slowpath)
$__internal_0_$__cuda_sm3x_div_rn_noftz_f32_slowpath:
[----:B------:R-:W-:Y:S01]  /*0910*/  SHF.R.U32.HI R5, RZ, 0x17, R6 ;  /* 0x00000017ff057819 */ /* 0x000fe20000011606 */
[----:B------:R-:W-:Y:S01]  /*0920*/  BSSY.RECONVERGENT B1, `(.L_x_33) ;  /* 0x0000063000017945 */ /* 0x000fe20003800200 */
[----:B------:R-:W-:Y:S02]  /*0930*/  SHF.R.U32.HI R0, RZ, 0x17, R3 ;  /* 0x00000017ff007819 */ /* 0x000fe40000011603 */
[----:B------:R-:W-:Y:S02]  /*0940*/  LOP3.LUT R5, R5, 0xff, RZ, 0xc0, !PT ;  /* 0x000000ff05057812 */ /* 0x000fe400078ec0ff */
[----:B------:R-:W-:Y:S02]  /*0950*/  LOP3.LUT R10, R0, 0xff, RZ, 0xc0, !PT ;  /* 0x000000ff000a7812 */ /* 0x000fe400078ec0ff */
[----:B------:R-:W-:-:S03]  /*0960*/  IADD3 R8, PT, PT, R5, -0x1, RZ ;  /* 0xffffffff05087810 */ /* 0x000fc60007ffe0ff */
[----:B------:R-:W-:Y:S01]  /*0970*/  VIADD R9, R10, 0xffffffff ;  /* 0xffffffff0a097836 */ /* 0x000fe20000000000 */
[----:B------:R-:W-:-:S04]  /*0980*/  ISETP.GT.U32.AND P0, PT, R8, 0xfd, PT ;  /* 0x000000fd0800780c */ /* 0x000fc80003f04070 */
[----:B------:R-:W-:-:S13]  /*0990*/  ISETP.GT.U32.OR P0, PT, R9, 0xfd, P0 ;  /* 0x000000fd0900780c */ /* 0x000fda0000704470 */
[----:B------:R-:W-:Y:S01]  /*09a0*/  @!P0 IMAD.MOV.U32 R7, RZ, RZ, RZ ;  /* 0x000000ffff078224 */ /* 0x000fe200078e00ff */
[----:B------:R-:W-:Y:S06]  /*09b0*/  @!P0 BRA `(.L_x_34) ;  /* 0x0000000000608947 */ /* 0x000fec0003800000 */
[----:B------:R-:W-:Y:S02]  /*09c0*/  FSETP.GTU.FTZ.AND P0, PT, |R3|, +INF , PT ;  /* 0x7f8000000300780b */ /* 0x000fe40003f1c200 */
[----:B------:R-:W-:Y:S02]  /*09d0*/  FSETP.GTU.FTZ.AND P1, PT, |R6|, +INF , PT ;  /* 0x7f8000000600780b */ /* 0x000fe40003f3c200 */
[----:B------:R-:W-:Y:S02]  /*09e0*/  MOV R0, R6 ;  /* 0x0000000600007202 */ /* 0x000fe40000000f00 */
[----:B------:R-:W-:-:S13]  /*09f0*/  PLOP3.LUT P0, PT, P0, P1, PT, 0xf8, 0x8f ;  /* 0x00000000008f781c */ /* 0x000fda0000703f70 */
[----:B------:R-:W-:Y:S05]  /*0a00*/  @P0 BRA `(.L_x_35) ;  /* 0x00000004004c0947 */ /* 0x000fea0003800000 */
[----:B------:R-:W-:-:S13]  /*0a10*/  LOP3.LUT P0, RZ, R6, 0x7fffffff, R3, 0xc8, !PT ;  /* 0x7fffffff06ff7812 */ /* 0x000fda000780c803 */
[----:B------:R-:W-:Y:S05]  /*0a20*/  @!P0 BRA `(.L_x_36) ;  /* 0x00000004003c8947 */ /* 0x000fea0003800000 */
[C---:B------:R-:W-:Y:S02]  /*0a30*/  FSETP.NEU.FTZ.AND P2, PT, |R3|.reuse, +INF , PT ;  /* 0x7f8000000300780b */ /* 0x040fe40003f5d200 */
[----:B------:R-:W-:Y:S02]  /*0a40*/  FSETP.NEU.FTZ.AND P1, PT, |R0|, +INF , PT ;  /* 0x7f8000000000780b */ /* 0x000fe40003f3d200 */
[----:B------:R-:W-:-:S11]  /*0a50*/  FSETP.NEU.FTZ.AND P0, PT, |R3|, +INF , PT ;  /* 0x7f8000000300780b */ /* 0x000fd60003f1d200 */
[----:B------:R-:W-:Y:S05]  /*0a60*/  @!P1 BRA !P2, `(.L_x_36) ;  /* 0x00000004002c9947 */ /* 0x000fea0005000000 */
[----:B------:R-:W-:-:S04]  /*0a70*/  LOP3.LUT P2, RZ, R3, 0x7fffffff, RZ, 0xc0, !PT ;  /* 0x7fffffff03ff7812 */ /* 0x000fc8000784c0ff */
[----:B------:R-:W-:-:S13]  /*0a80*/  PLOP3.LUT P1, PT, P1, P2, PT, 0x2f, 0xf2 ;  /* 0x0000000000f2781c */ /* 0x000fda0000f24577 */
[----:B------:R-:W-:Y:S05]  /*0a90*/  @P1 BRA `(.L_x_37) ;  /* 0x0000000400181947 */ /* 0x000fea0003800000 */
[----:B------:R-:W-:-:S04]  /*0aa0*/  LOP3.LUT P1, RZ, R6, 0x7fffffff, RZ, 0xc0, !PT ;  /* 0x7fffffff06ff7812 */ /* 0x000fc8000782c0ff */
[----:B------:R-:W-:-:S13]  /*0ab0*/  PLOP3.LUT P0, PT, P0, P1, PT, 0x2f, 0xf2 ;  /* 0x0000000000f2781c */ /* 0x000fda0000702577 */
[----:B------:R-:W-:Y:S05]  /*0ac0*/  @P0 BRA `(.L_x_38) ;  /* 0x0000000400000947 */ /* 0x000fea0003800000 */
[----:B------:R-:W-:Y:S02]  /*0ad0*/  ISETP.GE.AND P0, PT, R9, RZ, PT ;  /* 0x000000ff0900720c */ /* 0x000fe40003f06270 */
[----:B------:R-:W-:-:S11]  /*0ae0*/  ISETP.GE.AND P1, PT, R8, RZ, PT ;  /* 0x000000ff0800720c */ /* 0x000fd60003f26270 */
[----:B------:R-:W-:Y:S02]  /*0af0*/  @P0 IMAD.MOV.U32 R7, RZ, RZ, RZ ;  /* 0x000000ffff070224 */ /* 0x000fe400078e00ff */
[----:B------:R-:W-:Y:S01]  /*0b00*/  @!P0 FFMA R3, R3, 1.84467440737095516160e+19, RZ ;  /* 0x5f80000003038823 */ /* 0x000fe200000000ff */
[----:B------:R-:W-:Y:S02]  /*0b10*/  @!P0 IMAD.MOV.U32 R7, RZ, RZ, -0x40 ;  /* 0xffffffc0ff078424 */ /* 0x000fe400078e00ff */
[----:B------:R-:W-:-:S03]  /*0b20*/  @!P1 FFMA R6, R0, 1.84467440737095516160e+19, RZ ;  /* 0x5f80000000069823 */ /* 0x000fc600000000ff */
[----:B------:R-:W-:-:S07]  /*0b30*/  @!P1 IADD3 R7, PT, PT, R7, 0x40, RZ ;  /* 0x0000004007079810 */ /* 0x000fce0007ffe0ff */
.L_x_34:
[----:B------:R-:W-:Y:S01]  /*0b40*/  LEA R9, R5, 0xc0800000, 0x17 ;  /* 0xc080000005097811 */ /* 0x000fe200078eb8ff */
[----:B------:R-:W-:Y:S04]  /*0b50*/  BSSY.RECONVERGENT B2, `(.L_x_39) ;  /* 0x0000036000027945 */ /* 0x000fe80003800200 */
[----:B------:R-:W-:Y:S02]  /*0b60*/  IMAD.IADD R9, R6, 0x1, -R9 ;  /* 0x0000000106097824 */ /* 0x000fe400078e0a09 */
[----:B------:R-:W-:Y:S02]  /*0b70*/  VIADD R6, R10, 0xffffff81 ;  /* 0xffffff810a067836 */ /* 0x000fe40000000000 */
[----:B------:R-:W0:Y:S01]  /*0b80*/  MUFU.RCP R8, R9 ;  /* 0x0000000900087308 */ /* 0x000e220000001000 */
[----:B------:R-:W-:Y:S01]  /*0b90*/  FADD.FTZ R11, -R9, -RZ ;  /* 0x800000ff090b7221 */ /* 0x000fe20000010100 */
[C---:B------:R-:W-:Y:S01]  /*0ba0*/  IMAD R0, R6.reuse, -0x800000, R3 ;  /* 0xff80000006007824 */ /* 0x040fe200078e0203 */
[----:B------:R-:W-:-:S04]  /*0bb0*/  IADD3 R6, PT, PT, R6, 0x7f, -R5 ;  /* 0x0000007f06067810 */ /* 0x000fc80007ffe805 */
[----:B------:R-:W-:Y:S01]  /*0bc0*/  IADD3 R6, PT, PT, R6, R7, RZ ;  /* 0x0000000706067210 */ /* 0x000fe20007ffe0ff */
[----:B0-----:R-:W-:-:S04]  /*0bd0*/  FFMA R13, R8, R11, 1 ;  /* 0x3f800000080d7423 */ /* 0x001fc8000000000b */
[----:B------:R-:W-:-:S04]  /*0be0*/  FFMA R10, R8, R13, R8 ;  /* 0x0000000d080a7223 */ /* 0x000fc80000000008 */
[----:B------:R-:W-:-:S04]  /*0bf0*/  FFMA R3, R0, R10, RZ ;  /* 0x0000000a00037223 */ /* 0x000fc800000000ff */
[----:B------:R-:W-:-:S04]  /*0c00*/  FFMA R8, R11, R3, R0 ;  /* 0x000000030b087223 */ /* 0x000fc80000000000 */
[----:B------:R-:W-:-:S04]  /*0c10*/  FFMA R13, R10, R8, R3 ;  /* 0x000000080a0d7223 */ /* 0x000fc80000000003 */
[----:B------:R-:W-:-:S04]  /*0c20*/  FFMA R8, R11, R13, R0 ;  /* 0x0000000d0b087223 */ /* 0x000fc80000000000 */
[----:B------:R-:W-:-:S05]  /*0c30*/  FFMA R0, R10, R8, R13 ;  /* 0x000000080a007223 */ /* 0x000fca000000000d */
[----:B------:R-:W-:-:S04]  /*0c40*/  SHF.R.U32.HI R3, RZ, 0x17, R0 ;  /* 0x00000017ff037819 */ /* 0x000fc80000011600 */
[----:B------:R-:W-:-:S05]  /*0c50*/  LOP3.LUT R3, R3, 0xff, RZ, 0xc0, !PT ;  /* 0x000000ff03037812 */ /* 0x000fca00078ec0ff */
[----:B------:R-:W-:-:S04]  /*0c60*/  IMAD.IADD R7, R3, 0x1, R6 ;  /* 0x0000000103077824 */ /* 0x000fc800078e0206 */
[----:B------:R-:W-:-:S05]  /*0c70*/  VIADD R3, R7, 0xffffffff ;  /* 0xffffffff07037836 */ /* 0x000fca0000000000 */
[----:B------:R-:W-:-:S13]  /*0c80*/  ISETP.GE.U32.AND P0, PT, R3, 0xfe, PT ;  /* 0x000000fe0300780c */ /* 0x000fda0003f06070 */
[----:B------:R-:W-:Y:S05]  /*0c90*/  @!P0 BRA `(.L_x_40) ;  /* 0x0000000000808947 */ /* 0x000fea0003800000 */
[----:B------:R-:W-:-:S13]  /*0ca0*/  ISETP.GT.AND P0, PT, R7, 0xfe, PT ;  /* 0x000000fe0700780c */ /* 0x000fda0003f04270 */
[----:B------:R-:W-:Y:S05]  /*0cb0*/  @P0 BRA `(.L_x_41) ;  /* 0x00000000006c0947 */ /* 0x000fea0003800000 */
[----:B------:R-:W-:-:S13]  /*0cc0*/  ISETP.GE.AND P0, PT, R7, 0x1, PT ;  /* 0x000000010700780c */ /* 0x000fda0003f06270 */
[----:B------:R-:W-:Y:S05]  /*0cd0*/  @P0 BRA `(.L_x_42) ;  /* 0x0000000000740947 */ /* 0x000fea0003800000 */
[----:B------:R-:W-:Y:S02]  /*0ce0*/  ISETP.GE.AND P0, PT, R7, -0x18, PT ;  /* 0xffffffe80700780c */ /* 0x000fe40003f06270 */
[----:B------:R-:W-:-:S11]  /*0cf0*/  LOP3.LUT R0, R0, 0x80000000, RZ, 0xc0, !PT ;  /* 0x8000000000007812 */ /* 0x000fd600078ec0ff */
[----:B------:R-:W-:Y:S05]  /*0d00*/  @!P0 BRA `(.L_x_42) ;  /* 0x0000000000688947 */ /* 0x000fea0003800000 */
[CCC-:B------:R-:W-:Y:S01]  /*0d10*/  FFMA.RZ R3, R10.reuse, R8.reuse, R13.reuse ;  /* 0x000000080a037223 */ /* 0x1c0fe2000000c00d */
[CCC-:B------:R-:W-:Y:S01]  /*0d20*/  FFMA.RM R6, R10.reuse, R8.reuse, R13.reuse ;  /* 0x000000080a067223 */ /* 0x1c0fe2000000400d */
[C---:B------:R-:W-:Y:S02]  /*0d30*/  ISETP.NE.AND P2, PT, R7.reuse, RZ, PT ;  /* 0x000000ff0700720c */ /* 0x040fe40003f45270 */
[----:B------:R-:W-:Y:S02]  /*0d40*/  ISETP.NE.AND P1, PT, R7, RZ, PT ;  /* 0x000000ff0700720c */ /* 0x000fe40003f25270 */
[----:B------:R-:W-:Y:S01]  /*0d50*/  LOP3.LUT R5, R3, 0x7fffff, RZ, 0xc0, !PT ;  /* 0x007fffff03057812 */ /* 0x000fe200078ec0ff */
[----:B------:R-:W-:Y:S01]  /*0d60*/  FFMA.RP R3, R10, R8, R13 ;  /* 0x000000080a037223 */ /* 0x000fe2000000800d */
[----:B------:R-:W-:Y:S01]  /*0d70*/  IADD3 R8, PT, PT, R7, 0x20, RZ ;  /* 0x0000002007087810 */ /* 0x000fe20007ffe0ff */
[----:B------:R-:W-:Y:S01]  /*0d80*/  IMAD.MOV R7, RZ, RZ, -R7 ;  /* 0x000000ffff077224 */ /* 0x000fe200078e0a07 */
[----:B------:R-:W-:-:S02]  /*0d90*/  LOP3.LUT R5, R5, 0x800000, RZ, 0xfc, !PT ;  /* 0x0080000005057812 */ /* 0x000fc400078efcff */
[----:B------:R-:W-:Y:S02]  /*0da0*/  FSETP.NEU.FTZ.AND P0, PT, R3, R6, PT ;  /* 0x000000060300720b */ /* 0x000fe40003f1d000 */
[----:B------:R-:W-:Y:S02]  /*0db0*/  SHF.L.U32 R8, R5, R8, RZ ;  /* 0x0000000805087219 */ /* 0x000fe400000006ff */
[----:B------:R-:W-:Y:S02]  /*0dc0*/  SEL R6, R7, RZ, P2 ;  /* 0x000000ff07067207 */ /* 0x000fe40001000000 */
[----:B------:R-:W-:Y:S02]  /*0dd0*/  ISETP.NE.AND P1, PT, R8, RZ, P1 ;  /* 0x000000ff0800720c */ /* 0x000fe40000f25270 */
[----:B------:R-:W-:Y:S02]  /*0de0*/  SHF.R.U32.HI R6, RZ, R6, R5 ;  /* 0x00000006ff067219 */ /* 0x000fe40000011605 */
[----:B------:R-:W-:-:S02]  /*0df0*/  PLOP3.LUT P0, PT, P0, P1, PT, 0xf8, 0x8f ;  /* 0x00000000008f781c */ /* 0x000fc40000703f70 */
[----:B------:R-:W-:Y:S02]  /*0e00*/  SHF.R.U32.HI R8, RZ, 0x1, R6 ;  /* 0x00000001ff087819 */ /* 0x000fe40000011606 */
[----:B------:R-:W-:-:S04]  /*0e10*/  SEL R3, RZ, 0x1, !P0 ;  /* 0x00000001ff037807 */ /* 0x000fc80004000000 */
[----:B------:R-:W-:-:S04]  /*0e20*/  LOP3.LUT R3, R3, 0x1, R8, 0xf8, !PT ;  /* 0x0000000103037812 */ /* 0x000fc800078ef808 */
[----:B------:R-:W-:-:S05]  /*0e30*/  LOP3.LUT R3, R3, R6, RZ, 0xc0, !PT ;  /* 0x0000000603037212 */ /* 0x000fca00078ec0ff */
[----:B------:R-:W-:-:S05]  /*0e40*/  IMAD.IADD R3, R8, 0x1, R3 ;  /* 0x0000000108037824 */ /* 0x000fca00078e0203 */
[----:B------:R-:W-:Y:S01]  /*0e50*/  LOP3.LUT R0, R3, R0, RZ, 0xfc, !PT ;  /* 0x0000000003007212 */ /* 0x000fe200078efcff */
[----:B------:R-:W-:Y:S06]  /*0e60*/  BRA `(.L_x_42) ;  /* 0x0000000000107947 */ /* 0x000fec0003800000 */
.L_x_41:
[----:B------:R-:W-:-:S04]  /*0e70*/  LOP3.LUT R0, R0, 0x80000000, RZ, 0xc0, !PT ;  /* 0x8000000000007812 */ /* 0x000fc800078ec0ff */
[----:B------:R-:W-:Y:S01]  /*0e80*/  LOP3.LUT R0, R0, 0x7f800000, RZ, 0xfc, !PT ;  /* 0x7f80000000007812 */ /* 0x000fe200078efcff */
[----:B------:R-:W-:Y:S06]  /*0e90*/  BRA `(.L_x_42) ;  /* 0x0000000000047947 */ /* 0x000fec0003800000 */
.L_x_40:
[----:B------:R-:W-:-:S07]  /*0ea0*/  LEA R0, R6, R0, 0x17 ;  /* 0x0000000006007211 */ /* 0x000fce00078eb8ff */
.L_x_42:
[----:B------:R-:W-:Y:S05]  /*0eb0*/  BSYNC.RECONVERGENT B2 ;  /* 0x0000000000027941 */ /* 0x000fea0003800200 */
.L_x_39:
[----:B------:R-:W-:Y:S05]  /*0ec0*/  BRA `(.L_x_43) ;  /* 0x0000000000207947 */ /* 0x000fea0003800000 */
.L_x_38:
[----:B------:R-:W-:-:S04]  /*0ed0*/  LOP3.LUT R0, R6, 0x80000000, R3, 0x48, !PT ;  /* 0x8000000006007812 */ /* 0x000fc800078e4803 */
[----:B------:R-:W-:Y:S01]  /*0ee0*/  LOP3.LUT R0, R0, 0x7f800000, RZ, 0xfc, !PT ;  /* 0x7f80000000007812 */ /* 0x000fe200078efcff */
[----:B------:R-:W-:Y:S06]  /*0ef0*/  BRA `(.L_x_43) ;  /* 0x0000000000147947 */ /* 0x000fec0003800000 */
.L_x_37:
[----:B------:R-:W-:Y:S01]  /*0f00*/  LOP3.LUT R0, R6, 0x80000000, R3, 0x48, !PT ;  /* 0x8000000006007812 */ /* 0x000fe200078e4803 */
[----:B------:R-:W-:Y:S06]  /*0f10*/  BRA `(.L_x_43) ;  /* 0x00000000000c7947 */ /* 0x000fec0003800000 */
.L_x_36:
[----:B------:R-:W0:Y:S01]  /*0f20*/  MUFU.RSQ R0, -QNAN ;  /* 0xffc0000000007908 */ /* 0x000e220000001400 */
[----:B------:R-:W-:Y:S05]  /*0f30*/  BRA `(.L_x_43) ;  /* 0x0000000000047947 */ /* 0x000fea0003800000 */
.L_x_35:
[----:B------:R-:W-:-:S07]  /*0f40*/  FADD.FTZ R0, R3, R0 ;  /* 0x0000000003007221 */ /* 0x000fce0000010000 */
.L_x_43:
[----:B------:R-:W-:Y:S05]  /*0f50*/  BSYNC.RECONVERGENT B1 ;  /* 0x0000000000017941 */ /* 0x000fea0003800200 */
.L_x_33:
[----:B------:R-:W-:-:S04]  /*0f60*/  IMAD.MOV.U32 R5, RZ, RZ, 0x0 ;  /* 0x00000000ff057424 */ /* 0x000fc800078e00ff */
[----:B0-----:R-:W-:Y:S05]  /*0f70*/  RET.REL.NODEC R4 `(_Z8compute1PKiPfii) ;  /* 0xfffffff004207950 */ /* 0x001fea0003c3ffff */
.L_x_44:
        /* <DEDUP_REMOVED lines=16> */
.L_x_46:


//--------------------- .text._Z7computePKiPfii   --------------------------
	.section	.text._Z7computePKiPfii,"ax",@progbits
	.align	128
        .global         _Z7computePKiPfii
        .type           _Z7computePKiPfii,@function
        .size           _Z7computePKiPfii,(.L_x_52 - _Z7computePKiPfii)
        .other          _Z7computePKiPfii,@"STO_CUDA_ENTRY STV_DEFAULT"
_Z7computePKiPfii:
.text._Z7computePKiPfii:
[----:B------:R-:W-:Y:S01]  /*0000*/  LDC R1, c[0x0][0x37c] ;  /* 0x0000df00ff017b82 */ /* 0x000fe20000000800 */
[----:B------:R-:W0:Y:S07]  /*0010*/  S2R R2, SR_TID.Y ;  /* 0x0000000000027919 */ /* 0x000e2e0000002200 */
[----:B------:R-:W0:Y:S01]  /*0020*/  LDC R29, c[0x0][0x394] ;  /* 0x0000e500ff1d7b82 */ /* 0x000e220000000800 */
[----:B------:R-:W1:Y:S01]  /*0030*/  LDCU.64 UR4, c[0x0][0x358] ;  /* 0x00006b00ff0477ac */ /* 0x000e620008000a00 */
[----:B------:R-:W2:Y:S01]  /*0040*/  S2R R0, SR_CTAID.X ;  /* 0x0000000000007919 */ /* 0x000ea20000002500 */
[----:B------:R-:W2:Y:S05]  /*0050*/  S2R R5, SR_TID.X ;  /* 0x0000000000057919 */ /* 0x000eaa0000002100 */
[----:B------:R-:W3:Y:S01]  /*0060*/  LDC.64 R26, c[0x0][0x380] ;  /* 0x0000e000ff1a7b82 */ /* 0x000ee20000000a00 */
[----:B0-----:R-:W-:Y:S01]  /*0070*/  IMAD R3, R2, R29, RZ ;  /* 0x0000001d02037224 */ /* 0x001fe200078e02ff */
[----:B--2---:R-:W-:-:S04]  /*0080*/  LEA R0, R0, R5, 0x4 ;  /* 0x0000000500007211 */ /* 0x004fc800078e20ff */
[----:B------:R-:W-:-:S05]  /*0090*/  LEA R3, R3, R0, 0x5 ;  /* 0x0000000003037211 */ /* 0x000fca00078e28ff */
[----:B---3--:R-:W-:-:S04]  /*00a0*/  IMAD.WIDE R26, R3, 0x4, R26 ;  /* 0x00000004031a7825 */ /* 0x008fc800078e021a */
[C---:B------:R-:W-:Y:S02]  /*00b0*/  IMAD.WIDE R2, R29.reuse, 0x4, R26 ;  /* 0x000000041d027825 */ /* 0x040fe400078e021a */
[----:B-1----:R-:W2:Y:S02]  /*00c0*/  LDG.E R26, desc[UR4][R26.64] ;  /* 0x000000041a1a7981 */ /* 0x002ea4000c1e1900 */
[C---:B------:R-:W-:Y:S02]  /*00d0*/  IMAD.WIDE R4, R29.reuse, 0x4, R2 ;  /* 0x000000041d047825 */ /* 0x040fe400078e0202 */
[----:B------:R0:W3:Y:S04]  /*00e0*/  LDG.E R13, desc[UR4][R2.64] ;  /* 0x00000004020d7981 */ /* 0x0000e8000c1e1900 */
[----:B------:R1:W4:Y:S01]  /*00f0*/  LDG.E R21, desc[UR4][R4.64] ;  /* 0x0000000404157981 */ /* 0x000322000c1e1900 */
[----:B------:R-:W-:-:S05]  /*0100*/  IMAD.WIDE R6, R29, 0x4, R4 ;  /* 0x000000041d067825 */ /* 0x000fca00078e0204 */
[----:B------:R5:W4:Y:S01]  /*0110*/  LDG.E R20, desc[UR4][R6.64] ;  /* 0x0000000406147981 */ /* 0x000b22000c1e1900 */
[----:B------:R-:W-:-:S05]  /*0120*/  IMAD.WIDE R8, R29, 0x4, R6 ;  /* 0x000000041d087825 */ /* 0x000fca00078e0206 */
[----:B------:R-:W4:Y:S01]  /*0130*/  LDG.E R17, desc[UR4][R8.64] ;  /* 0x0000000408117981 */ /* 0x000f22000c1e1900 */
[----:B------:R-:W-:-:S05]  /*0140*/  IMAD.WIDE R10, R29, 0x4, R8 ;  /* 0x000000041d0a7825 */ /* 0x000fca00078e0208 */
[----:B------:R-:W4:Y:S01]  /*0150*/  LDG.E R16, desc[UR4][R10.64] ;  /* 0x000000040a107981 */ /* 0x000f22000c1e1900 */
[----:B------:R-:W-:-:S05]  /*0160*/  IMAD.WIDE R22, R29, 0x4, R10 ;  /* 0x000000041d167825 */ /* 0x000fca00078e020a */
[----:B------:R-:W4:Y:S01]  /*0170*/  LDG.E R19, desc[UR4][R22.64] ;  /* 0x0000000416137981 */ /* 0x000f22000c1e1900 */
[----:B0-----:R-:W-:-:S05]  /*0180*/  IMAD.WIDE R2, R29, 0x4, R22 ;  /* 0x000000041d027825 */ /* 0x001fca00078e0216 */
[----:B------:R0:W4:Y:S01]  /*0190*/  LDG.E R18, desc[UR4][R2.64] ;  /* 0x0000000402127981 */ /* 0x000122000c1e1900 */
[----:B-1----:R-:W-:-:S05]  /*01a0*/  IMAD.WIDE R4, R29, 0x4, R2 ;  /* 0x000000041d047825 */ /* 0x002fca00078e0202 */
[----:B------:R1:W4:Y:S01]  /*01b0*/  LDG.E R15, desc[UR4][R4.64] ;  /* 0x00000004040f7981 */ /* 0x000322000c1e1900 */
[----:B-----5:R-:W-:-:S05]  /*01c0*/  IMAD.WIDE R6, R29, 0x4, R4 ;  /* 0x000000041d067825 */ /* 0x020fca00078e0204 */
[----:B------:R5:W4:Y:S01]  /*01d0*/  LDG.E R14, desc[UR4][R6.64] ;  /* 0x00000004060e7981 */ /* 0x000b22000c1e1900 */
[----:B0-----:R-:W-:-:S04]  /*01e0*/  IMAD.WIDE R2, R29, 0x4, R6 ;  /* 0x000000041d027825 */ /* 0x001fc800078e0206 */
[C---:B------:R-:W-:Y:S02]  /*01f0*/  IMAD.WIDE R24, R29.reuse, 0x4, R2 ;  /* 0x000000041d187825 */ /* 0x040fe400078e0202 */
[----:B------:R-:W4:Y:S02]  /*0200*/  LDG.E R2, desc[UR4][R2.64] ;  /* 0x0000000402027981 */ /* 0x000f24000c1e1900 */
[----:B-1----:R-:W-:-:S04]  /*0210*/  IMAD.WIDE R4, R29, 0x4, R24 ;  /* 0x000000041d047825 */ /* 0x002fc800078e0218 */
[C---:B------:R-:W-:Y:S01]  /*0220*/  IMAD.WIDE R10, R29.reuse, 0x4, R4 ;  /* 0x000000041d0a7825 */ /* 0x040fe200078e0204 */
[----:B------:R0:W4:Y:S04]  /*0230*/  LDG.E R3, desc[UR4][R24.64] ;  /* 0x0000000418037981 */ /* 0x000128000c1e1900 */
[----:B------:R-:W4:Y:S01]  /*0240*/  LDG.E R4, desc[UR4][R4.64] ;  /* 0x0000000404047981 */ /* 0x000f22000c1e1900 */
[----:B-----5:R-:W-:-:S04]  /*0250*/  IMAD.WIDE R6, R29, 0x4, R10 ;  /* 0x000000041d067825 */ /* 0x020fc800078e020a */
[C---:B------:R-:W-:Y:S02]  /*0260*/  IMAD.WIDE R22, R29.reuse, 0x4, R6 ;  /* 0x000000041d167825 */ /* 0x040fe400078e0206 */
[----:B------:R-:W5:Y:S02]  /*0270*/  LDG.E R6, desc[UR4][R6.64] ;  /* 0x0000000406067981 */ /* 0x000f64000c1e1900 */
[C---:B------:R-:W-:Y:S02]  /*0280*/  IMAD.WIDE R8, R29.reuse, 0x4, R22 ;  /* 0x000000041d087825 */ /* 0x040fe400078e0216 */
[----:B------:R1:W5:Y:S02]  /*0290*/  LDG.E R5, desc[UR4][R10.64] ;  /* 0x000000040a057981 */ /* 0x000364000c1e1900 */
[C---:B0-----:R-:W-:Y:S02]  /*02a0*/  IMAD.WIDE R24, R29.reuse, 0x4, R8 ;  /* 0x000000041d187825 */ /* 0x041fe400078e0208 */
[----:B------:R0:W5:Y:S04]  /*02b0*/  LDG.E R7, desc[UR4][R22.64] ;  /* 0x0000000416077981 */ /* 0x000168000c1e1900 */
[----:B------:R-:W5:Y:S01]  /*02c0*/  LDG.E R8, desc[UR4][R8.64] ;  /* 0x0000000408087981 */ /* 0x000f62000c1e1900 */
[----:B-1----:R-:W-:-:S04]  /*02d0*/  IMAD.WIDE R10, R29, 0x4, R24 ;  /* 0x000000041d0a7825 */ /* 0x002fc800078e0218 */
[C---:B0-----:R-:W-:Y:S02]  /*02e0*/  IMAD.WIDE R22, R29.reuse, 0x4, R10 ;  /* 0x000000041d167825 */ /* 0x041fe400078e020a */
[----:B------:R-:W5:Y:S04]  /*02f0*/  LDG.E R10, desc[UR4][R10.64] ;  /* 0x000000040a0a7981 */ /* 0x000f68000c1e1900 */
[----:B------:R0:W5:Y:S04]  /*0300*/  LDG.E R9, desc[UR4][R24.64] ;  /* 0x0000000418097981 */ /* 0x000168000c1e1900 */
[----:B------:R-:W5:Y:S01]  /*0310*/  LDG.E R11, desc[UR4][R22.64] ;  /* 0x00000004160b7981 */ /* 0x000f62000c1e1900 */
[----:B0-----:R-:W-:-:S05]  /*0320*/  IMAD.WIDE R24, R29, 0x4, R22 ;  /* 0x000000041d187825 */ /* 0x001fca00078e0216 */
[----:B------:R0:W5:Y:S02]  /*0330*/  LDG.E R12, desc[UR4][R24.64] ;  /* 0x00000004180c7981 */ /* 0x000164000c1e1900 */
[----:B0-----:R-:W-:Y:S01]  /*0340*/  IMAD.WIDE R24, R29, 0x4, R24 ;  /* 0x000000041d187825 */ /* 0x001fe200078e0218 */
[----:B--2---:R-:W-:-:S03]  /*0350*/  I2FP.F32.S32 R28, R26 ;  /* 0x0000001a001c7245 */ /* 0x004fc60000201400 */
[----:B------:R-:W-:Y:S01]  /*0360*/  IMAD.WIDE R26, R29, 0x4, R24 ;  /* 0x000000041d1a7825 */ /* 0x000fe200078e0218 */
[----:B---3--:R-:W-:-:S04]  /*0370*/  I2FP.F32.S32 R23, R13 ;  /* 0x0000000d00177245 */ /* 0x008fc80000201400 */
[----:B------:R0:W2:Y:S01]  /*0380*/  LDG.E R22, desc[UR4][R26.64] ;  /* 0x000000041a167981 */ /* 0x0000a2000c1e1900 */
[----:B----4-:R-:W-:Y:S01]  /*0390*/  I2FP.F32.S32 R21, R21 ;  /* 0x0000001500157245 */ /* 0x010fe20000201400 */
[----:B------:R-:W-:Y:S02]  /*03a0*/  FADD R28, R28, R23 ;  /* 0x000000171c1c7221 */ /* 0x000fe40000000000 */
[----:B------:R1:W3:Y:S01]  /*03b0*/  LDG.E R13, desc[UR4][R24.64] ;  /* 0x00000004180d7981 */ /* 0x0002e2000c1e1900 */
[----:B0-----:R-:W-:-:S04]  /*03c0*/  IMAD.WIDE R26, R29, 0x4, R26 ;  /* 0x000000041d1a7825 */ /* 0x001fc800078e021a */
[----:B------:R-:W-:Y:S01]  /*03d0*/  FADD R28, R28, R21 ;  /* 0x000000151c1c7221 */ /* 0x000fe20000000000 */
[----:B-1----:R-:W-:Y:S01]  /*03e0*/  I2FP.F32.S32 R25, R20 ;  /* 0x0000001400197245 */ /* 0x002fe20000201400 */
[C---:B------:R-:W-:Y:S01]  /*03f0*/  IMAD.WIDE R20, R29.reuse, 0x4, R26 ;  /* 0x000000041d147825 */ /* 0x040fe200078e021a */
[----:B------:R-:W-:Y:S01]  /*0400*/  I2FP.F32.S32 R17, R17 ;  /* 0x0000001100117245 */ /* 0x000fe20000201400 */
[----:B------:R-:W4:Y:S02]  /*0410*/  LDG.E R23, desc[UR4][R26.64] ;  /* 0x000000041a177981 */ /* 0x000f24000c1e1900 */
[----:B------:R-:W-:Y:S02]  /*0420*/  FADD R28, R28, R25 ;  /* 0x000000191c1c7221 */ /* 0x000fe40000000000 */
[----:B------:R0:W4:Y:S02]  /*0430*/  LDG.E R24, desc[UR4][R20.64] ;  /* 0x0000000414187981 */ /* 0x000124000c1e1900 */
[----:B------:R-:W-:Y:S01]  /*0440*/  FADD R28, R28, R17 ;  /* 0x000000111c1c7221 */ /* 0x000fe20000000000 */
[----:B0-----:R-:W-:Y:S01]  /*0450*/  IMAD.WIDE R20, R29, 0x4, R20 ;  /* 0x000000041d147825 */ /* 0x001fe200078e0214 */
[----:B------:R-:W-:-:S02]  /*0460*/  I2FP.F32.S32 R27, R16 ;  /* 0x00000010001b7245 */ /* 0x000fc40000201400 */
[----:B------:R-:W-:Y:S02]  /*0470*/  I2FP.F32.S32 R19, R19 ;  /* 0x0000001300137245 */ /* 0x000fe40000201400 */
[----:B------:R0:W4:Y:S01]  /*0480*/  LDG.E R25, desc[UR4][R20.64] ;  /* 0x0000000414197981 */ /* 0x000122000c1e1900 */
[----:B------:R-:W-:-:S04]  /*0490*/  IMAD.WIDE R16, R29, 0x4, R20 ;  /* 0x000000041d107825 */ /* 0x000fc800078e0214 */
[----:B------:R-:W-:Y:S01]  /*04a0*/  FADD R28, R28, R27 ;  /* 0x0000001b1c1c7221 */ /* 0x000fe20000000000 */
[----:B------:R1:W4:Y:S03]  /*04b0*/  LDG.E R26, desc[UR4][R16.64] ;  /* 0x00000004101a7981 */ /* 0x000326000c1e1900 */
[----:B------:R-:W-:Y:S01]  /*04c0*/  FADD R28, R28, R19 ;  /* 0x000000131c1c7221 */ /* 0x000fe20000000000 */
[----:B0-----:R-:W-:Y:S01]  /*04d0*/  I2FP.F32.S32 R21, R18 ;  /* 0x0000001200157245 */ /* 0x001fe20000201400 */
[----:B-1----:R-:W-:Y:S01]  /*04e0*/  IMAD.WIDE R16, R29, 0x4, R16 ;  /* 0x000000041d107825 */ /* 0x002fe200078e0210 */
[----:B------:R-:W-:-:S04]  /*04f0*/  I2FP.F32.S32 R15, R15 ;  /* 0x0000000f000f7245 */ /* 0x000fc80000201400 */
[----:B------:R0:W4:Y:S01]  /*0500*/  LDG.E R27, desc[UR4][R16.64] ;  /* 0x00000004101b7981 */ /* 0x000122000c1e1900 */
[----:B------:R-:W-:-:S04]  /*0510*/  IMAD.WIDE R18, R29, 0x4, R16 ;  /* 0x000000041d127825 */ /* 0x000fc800078e0210 */
[----:B0-----:R-:W-:Y:S01]  /*0520*/  FADD R16, R28, R21 ;  /* 0x000000151c107221 */ /* 0x001fe20000000000 */
[C---:B------:R-:W-:Y:S01]  /*0530*/  IMAD.WIDE R20, R29.reuse, 0x4, R18 ;  /* 0x000000041d147825 */ /* 0x040fe200078e0212 */
[----:B------:R0:W4:Y:S03]  /*0540*/  LDG.E R28, desc[UR4][R18.64] ;  /* 0x00000004121c7981 */ /* 0x000126000c1e1900 */
[----:B0-----:R-:W-:Y:S01]  /*0550*/  FADD R19, R16, R15 ;  /* 0x0000000f10137221 */ /* 0x001fe20000000000 */
[----:B------:R-:W-:Y:S01]  /*0560*/  I2FP.F32.S32 R16, R14 ;  /* 0x0000000e00107245 */ /* 0x000fe20000201400 */
[----:B------:R-:W-:Y:S01]  /*0570*/  IMAD.WIDE R14, R29, 0x4, R20 ;  /* 0x000000041d0e7825 */ /* 0x000fe200078e0214 */
[----:B------:R-:W4:Y:S03]  /*0580*/  LDG.E R18, desc[UR4][R20.64] ;  /* 0x0000000414127981 */ /* 0x000f26000c1e1900 */
[----:B------:R-:W-:Y:S01]  /*0590*/  FADD R19, R19, R16 ;  /* 0x0000001013137221 */ /* 0x000fe20000000000 */
[----:B------:R-:W-:-:S02]  /*05a0*/  IMAD.WIDE R16, R29, 0x4, R14 ;  /* 0x000000041d107825 */ /* 0x000fc400078e020e */
[----:B------:R-:W4:Y:S04]  /*05b0*/  LDG.E R14, desc[UR4][R14.64] ;  /* 0x000000040e0e7981 */ /* 0x000f28000c1e1900 */
[----:B------:R-:W4:Y:S01]  /*05c0*/  LDG.E R16, desc[UR4][R16.64] ;  /* 0x0000000410107981 */ /* 0x000f22000c1e1900 */
[----:B------:R-:W-:Y:S02]  /*05d0*/  I2FP.F32.S32 R2, R2 ;  /* 0x0000000200027245 */ /* 0x000fe40000201400 */
[----:B------:R-:W-:-:S03]  /*05e0*/  I2FP.F32.S32 R3, R3 ;  /* 0x0000000300037245 */ /* 0x000fc60000201400 */
[----:B------:R-:W-:Y:S01]  /*05f0*/  FADD R2, R19, R2 ;  /* 0x0000000213027221 */ /* 0x000fe20000000000 */
[----:B------:R-:W-:-:S03]  /*0600*/  I2FP.F32.S32 R19, R4 ;  /* 0x0000000400137245 */ /* 0x000fc60000201400 */
[----:B------:R-:W-:Y:S01]  /*0610*/  FADD R2, R2, R3 ;  /* 0x0000000302027221 */ /* 0x000fe20000000000 */
[----:B-----5:R-:W-:-:S03]  /*0620*/  I2FP.F32.S32 R5, R5 ;  /* 0x0000000500057245 */ /* 0x020fc60000201400 */
[----:B------:R-:W-:Y:S01]  /*0630*/  FADD R2, R2, R19 ;  /* 0x0000001302027221 */ /* 0x000fe20000000000 */
[----:B------:R-:W-:-:S03]  /*0640*/  I2FP.F32.S32 R3, R6 ;  /* 0x0000000600037245 */ /* 0x000fc60000201400 */
        /* <DEDUP_REMOVED lines=12> */
[----:B------:R-:W-:-:S04]  /*0710*/  FADD R2, R2, R11 ;  /* 0x0000000b02027221 */ /* 0x000fc80000000000 */
[----:B------:R-:W-:Y:S01]  /*0720*/  FADD R2, R2, R3 ;  /* 0x0000000302027221 */ /* 0x000fe20000000000 */
[----:B--2---:R-:W-:Y:S02]  /*0730*/  I2FP.F32.S32 R3, R22 ;  /* 0x0000001600037245 */ /* 0x004fe40000201400 */
[----:B---3--:R-:W-:-:S05]  /*0740*/  I2FP.F32.S32 R13, R13 ;  /* 0x0000000d000d7245 */ /* 0x008fca0000201400 */
[----:B------:R-:W-:-:S04]  /*0750*/  FADD R2, R2, R13 ;  /* 0x0000000d02027221 */ /* 0x000fc80000000000 */
[----:B------:R-:W-:Y:S01]  /*0760*/  FADD R2, R2, R3 ;  /* 0x0000000302027221 */ /* 0x000fe20000000000 */
[----:B----4-:R-:W-:Y:S02]  /*0770*/  I2FP.F32.S32 R23, R23 ;  /* 0x0000001700177245 */ /* 0x010fe40000201400 */
[----:B------:R-:W-:-:S03]  /*0780*/  I2FP.F32.S32 R3, R24 ;  /* 0x0000001800037245 */ /* 0x000fc60000201400 */
[----:B------:R-:W-:-:S04]  /*0790*/  FADD R2, R2, R23 ;  /* 0x0000001702027221 */ /* 0x000fc80000000000 */
[----:B------:R-:W-:Y:S01]  /*07a0*/  FADD R2, R2, R3 ;  /* 0x0000000302027221 */ /* 0x000fe20000000000 */
[----:B------:R-:W-:-:S05]  /*07b0*/  I2FP.F32.S32 R25, R25 ;  /* 0x0000001900197245 */ /* 0x000fca0000201400 */
[----:B------:R-:W-:Y:S01]  /*07c0*/  FADD R25, R2, R25 ;  /* 0x0000001902197221 */ /* 0x000fe20000000000 */
[----:B------:R-:W-:Y:S01]  /*07d0*/  I2FP.F32.S32 R26, R26 ;  /* 0x0000001a001a7245 */ /* 0x000fe20000201400 */
[----:B------:R-:W0:Y:S04]  /*07e0*/  LDC.64 R2, c[0x0][0x388] ;  /* 0x0000e200ff027b82 */ /* 0x000e280000000a00 */
[----:B------:R-:W-:Y:S01]  /*07f0*/  FADD R25, R25, R26 ;  /* 0x0000001a19197221 */ /* 0x000fe20000000000 */
[----:B------:R-:W-:-:S05]  /*0800*/  I2FP.F32.S32 R4, R27 ;  /* 0x0000001b00047245 */ /* 0x000fca0000201400 */
[----:B------:R-:W-:Y:S01]  /*0810*/  FADD R4, R25, R4 ;  /* 0x0000000419047221 */ /* 0x000fe20000000000 */
[----:B------:R-:W-:-:S05]  /*0820*/  I2FP.F32.S32 R5, R28 ;  /* 0x0000001c00057245 */ /* 0x000fca0000201400 */
[----:B------:R-:W-:Y:S01]  /*0830*/  FADD R4, R4, R5 ;  /* 0x0000000504047221 */ /* 0x000fe20000000000 */
[----:B------:R-:W-:-:S05]  /*0840*/  I2FP.F32.S32 R7, R18 ;  /* 0x0000001200077245 */ /* 0x000fca0000201400 */
[----:B------:R-:W-:Y:S01]  /*0850*/  FADD R4, R4, R7 ;  /* 0x0000000704047221 */ /* 0x000fe20000000000 */
[----:B------:R-:W-:Y:S02]  /*0860*/  I2FP.F32.S32 R5, R14 ;  /* 0x0000000e00057245 */ /* 0x000fe40000201400 */
[----:B------:R-:W-:-:S03]  /*0870*/  I2FP.F32.S32 R7, R16 ;  /* 0x0000001000077245 */ /* 0x000fc60000201400 */
[----:B------:R-:W-:-:S04]  /*0880*/  FADD R4, R4, R5 ;  /* 0x0000000504047221 */ /* 0x000fc80000000000 */
[----:B------:R-:W-:Y:S01]  /*0890*/  FADD R4, R4, R7 ;  /* 0x0000000704047221 */ /* 0x000fe20000000000 */
[----:B0-----:R-:W-:-:S04]  /*08a0*/  IMAD.WIDE.U32 R2, R0, 0x4, R2 ;  /* 0x0000000400027825 */ /* 0x001fc800078e0002 */
[----:B------:R-:W-:-:S05]  /*08b0*/  FMUL R5, R4, 0.00048828125 ;  /* 0x3a00000004057820 */ /* 0x000fca0000400000 */
[----:B------:R-:W-:Y:S01]  /*08c0*/  REDG.E.ADD.F32.FTZ.RN.STRONG.GPU desc[UR4][R2.64], R5 ;  /* 0x00000005020079a6 */ /* 0x000fe2000c12f304 */
[----:B------:R-:W-:Y:S05]  /*08d0*/  EXIT ;  /* 0x000000000000794d */ /* 0x000fea0003800000 */
.L_x_45:
        /* <DEDUP_REMOVED lines=10> */
.L_x_52:


//--------------------- .nv.shared.reserved.0     --------------------------
	.section	.nv.shared.reserved.0,"aw",@nobits
	.weak		__nv_reservedSMEM_offset_0_alias
	.size		__nv_reservedSMEM_offset_0_alias, 0, 64
	.other		__nv_reservedSMEM_offset_0_alias,@"STO_CUDA_RESERVED_SHARED STV_DEFAULT"
__nv_reservedSMEM_offset_0_alias:
	.zero		0
	.zero		64


//--------------------- .nv.constant0._Z2nlPfS_   --------------------------
	.section	.nv.constant0._Z2nlPfS_,"a",@progbits
	.sectionflags	@""
	.align	4
.nv.constant0._Z2nlPfS_:
	.zero		912


//--------------------- .nv.constant0._Z3divPfS_ii --------------------------
	.section	.nv.constant0._Z3divPfS_ii,"a",@progbits
	.sectionflags	@""
	.align	4
.nv.constant0._Z3divPfS_ii:
	.zero		920


//--------------------- .nv.constant0._Z11compute2048PKiPfS1_ --------------------------
	.section	.nv.constant0._Z11compute2048PKiPfS1_,"a",@progbits
	.sectionflags	@""
	.align	4
.nv.constant0._Z11compute2048PKiPfS1_:
	.zero		920


//--------------------- .nv.constant0._Z8compute2PKiPfii --------------------------
	.section	.nv.constant0._Z8compute2PKiPfii,"a",@progbits
	.sectionflags	@""
	.align	4
.nv.constant0._Z8compute2PKiPfii:
	.zero		920


//--------------------- .nv.constant0._Z8compute1PKiPfii --------------------------
	.section	.nv.constant0._Z8compute1PKiPfii,"a",@progbits
	.sectionflags	@""
	.align	4
.nv.constant0._Z8compute1PKiPfii:
	.zero		920


//--------------------- .nv.constant0._Z7computePKiPfii --------------------------
	.section	.nv.constant0._Z7computePKiPfii,"a",@progbits
	.sectionflags	@""
	.align	4
.nv.constant0._Z7computePKiPfii:
	.zero		920


//--------------------- SYMBOLS --------------------------

	.type		.nv.reservedSmem.offset0,@object
	.size		.nv.reservedSmem.offset0,0x4
